// auto-generated by cutlass_sweep.gemm — config: {"arch": "sm_90", "cluster_m": 2, "cluster_n": 2, "dtype": "e5m2", "stages": 0, "tile_k": 32, "tile_m": 256, "tile_n": 256}
#include "cutlass/cutlass.h"
#include "cutlass/gemm/collective/collective_builder.hpp"
#include "cutlass/gemm/device/gemm_universal_adapter.h"
#include "cutlass/gemm/kernel/gemm_universal.hpp"
#include "cutlass/epilogue/collective/collective_builder.hpp"

using ElemA = cutlass::float_e5m2_t;
using ElemB = cutlass::float_e5m2_t;
using ElemCD = cutlass::float_e5m2_t;
using Acc  = float;
using TileShape    = cute::Shape<cute::_256, cute::_256, cute::_32>;
using ClusterShape = cute::Shape<cute::_2, cute::_2, cute::_1>;

using CollectiveEpilogue = typename cutlass::epilogue::collective::CollectiveBuilder<
    cutlass::arch::Sm90, cutlass::arch::OpClassTensorOp,
    TileShape, ClusterShape,
    cutlass::epilogue::collective::EpilogueTileAuto,
    Acc, Acc,
    ElemCD, cutlass::layout::RowMajor, 128 / cutlass::sizeof_bits<ElemCD>::value,
    ElemCD, cutlass::layout::RowMajor, 128 / cutlass::sizeof_bits<ElemCD>::value,
    cutlass::epilogue::collective::EpilogueScheduleAuto
  >::CollectiveOp;

using CollectiveMainloop = typename cutlass::gemm::collective::CollectiveBuilder<
    cutlass::arch::Sm90, cutlass::arch::OpClassTensorOp,
    ElemA, cutlass::layout::RowMajor, 128 / cutlass::sizeof_bits<ElemA>::value,
    ElemB, cutlass::layout::ColumnMajor, 128 / cutlass::sizeof_bits<ElemB>::value,
    Acc,
    TileShape, ClusterShape,
    cutlass::gemm::collective::StageCountAutoCarveout<static_cast<int>(sizeof(typename CollectiveEpilogue::SharedStorage))>,
    cutlass::gemm::collective::KernelScheduleAuto
  >::CollectiveOp;

using GemmKernel = cutlass::gemm::kernel::GemmUniversal<
    cute::Shape<int,int,int,int>,
    CollectiveMainloop,
    CollectiveEpilogue
>;
using Gemm = cutlass::gemm::device::GemmUniversalAdapter<GemmKernel>;

// Force the device kernel symbol into the cubin without needing a host main.
auto* _anchor = &cutlass::device_kernel<GemmKernel>;


// ===== COMPILED SASS (sm_90a) =====

	.target	sm_90a

	.elftype	@"ET_EXEC"


//--------------------- .note.nv.tkinfo           --------------------------
	.section	.note.nv.tkinfo,"",@"SHT_NOTE"
	.sectionflags	@"SHF_NOTE_NV_TKINFO"
	.tkinfo
        /*0018*/ 	.word	0x00000002
        /*0030*/ 	.string	""
        /*0030*/ 	.string	"ptxas"
        /*0030*/ 	.string	"Cuda compilation tools, release 13.0, V13.0.88"
        /*0030*/ 	.string	"Build cuda_13.0.r13.0/compiler.36424714_0"
        /*0030*/ 	.string	"-arch sm_90a -m 64 "



//--------------------- .note.nv.cuinfo           --------------------------
	.section	.note.nv.cuinfo,"",@"SHT_NOTE"
	.sectionflags	@"SHF_NOTE_NV_CUINFO"
        /*0018*/ 	.short	0x0002
        /*001a*/ 	.short	0x005a
        /*001c*/ 	.short	0x0082
	.zero		2


//--------------------- .nv.info                  --------------------------
	.section	.nv.info,"",@"SHT_CUDA_INFO"
	.align	4


	//----- nvinfo : EIATTR_REGCOUNT
	.align		4
        /*0000*/ 	.byte	0x04, 0x2f
        /*0002*/ 	.short	(.L_12 - .L_11)
	.align		4
.L_11:
        /*0004*/ 	.word	index@(_ZN7cutlass13device_kernelINS_4gemm6kernel13GemmUniversalIN4cute5tupleIJiiiiEEENS1_10collective13CollectiveMmaINS1_37MainloopSm90TmaGmmaWarpSpecializedFP8ILi14ENS5_IJNS4_1CILi2EEESB_NSA_ILi1EEEEEENS1_35KernelTmaWarpSpecializedCooperativeEEENS5_IJNSA_ILi256EEESG_NSA_ILi32EEEEEENS_12float_e5m2_tENS5_IJlSC_lEEESJ_SK_NS4_8TiledMMAINS4_8MMA_AtomIJNS4_4SM904GMMA31MMA_64x256x32_F32E5M2E5M2_SS_TNILNSO_7ScaleInE1ELSQ_1EEEEEENS4_6LayoutINS5_IJSB_SC_SC_EEENS5_IJSC_NSA_ILi0EEESV_EEEEENS5_IJNS4_10UnderscoreESY_SY_EEEEENS4_23SM90_TMA_LOAD_MULTICASTENS4_14ComposedLayoutINS4_7SwizzleILi1ELi4ELi3EEENS4_18smem_ptr_flag_bitsILi8EEENST_INS5_IJNSA_ILi8EEESH_EEENS5_IJSH_SC_EEEEEEEvNS4_8identityES11_S1B_vS1C_EENS_8epilogue10collective6detail29Sm90TmaWarpSpecializedAdapterINS1F_15DefaultEpilogueISJ_SK_SK_NS1E_6thread17LinearCombinationISJ_Li1EffLNS1J_9ScaleType4KindE0ELNS_15FloatRoundStyleE2ESJ_EENS1_15EpilogueDefaultEEEEEvvEEEEvNT_6ParamsE)
        /*0008*/ 	.word	0x000000a8


	//----- nvinfo : EIATTR_FRAME_SIZE
	.align		4
.L_12:
        /*000c*/ 	.byte	0x04, 0x11
        /*000e*/ 	.short	(.L_14 - .L_13)
	.align		4
.L_13:
        /*0010*/ 	.word	index@(_ZN7cutlass13device_kernelINS_4gemm6kernel13GemmUniversalIN4cute5tupleIJiiiiEEENS1_10collective13CollectiveMmaINS1_37MainloopSm90TmaGmmaWarpSpecializedFP8ILi14ENS5_IJNS4_1CILi2EEESB_NSA_ILi1EEEEEENS1_35KernelTmaWarpSpecializedCooperativeEEENS5_IJNSA_ILi256EEESG_NSA_ILi32EEEEEENS_12float_e5m2_tENS5_IJlSC_lEEESJ_SK_NS4_8TiledMMAINS4_8MMA_AtomIJNS4_4SM904GMMA31MMA_64x256x32_F32E5M2E5M2_SS_TNILNSO_7ScaleInE1ELSQ_1EEEEEENS4_6LayoutINS5_IJSB_SC_SC_EEENS5_IJSC_NSA_ILi0EEESV_EEEEENS5_IJNS4_10UnderscoreESY_SY_EEEEENS4_23SM90_TMA_LOAD_MULTICASTENS4_14ComposedLayoutINS4_7SwizzleILi1ELi4ELi3EEENS4_18smem_ptr_flag_bitsILi8EEENST_INS5_IJNSA_ILi8EEESH_EEENS5_IJSH_SC_EEEEEEEvNS4_8identityES11_S1B_vS1C_EENS_8epilogue10collective6detail29Sm90TmaWarpSpecializedAdapterINS1F_15DefaultEpilogueISJ_SK_SK_NS1E_6thread17LinearCombinationISJ_Li1EffLNS1J_9ScaleType4KindE0ELNS_15FloatRoundStyleE2ESJ_EENS1_15EpilogueDefaultEEEEEvvEEEEvNT_6ParamsE)
        /*0014*/ 	.word	0x00000678


	//----- nvinfo : EIATTR_MIN_STACK_SIZE
	.align		4
.L_14:
        /*0018*/ 	.byte	0x04, 0x12
        /*001a*/ 	.short	(.L_16 - .L_15)
	.align		4
.L_15:
        /*001c*/ 	.word	index@(_ZN7cutlass13device_kernelINS_4gemm6kernel13GemmUniversalIN4cute5tupleIJiiiiEEENS1_10collective13CollectiveMmaINS1_37MainloopSm90TmaGmmaWarpSpecializedFP8ILi14ENS5_IJNS4_1CILi2EEESB_NSA_ILi1EEEEEENS1_35KernelTmaWarpSpecializedCooperativeEEENS5_IJNSA_ILi256EEESG_NSA_ILi32EEEEEENS_12float_e5m2_tENS5_IJlSC_lEEESJ_SK_NS4_8TiledMMAINS4_8MMA_AtomIJNS4_4SM904GMMA31MMA_64x256x32_F32E5M2E5M2_SS_TNILNSO_7ScaleInE1ELSQ_1EEEEEENS4_6LayoutINS5_IJSB_SC_SC_EEENS5_IJSC_NSA_ILi0EEESV_EEEEENS5_IJNS4_10UnderscoreESY_SY_EEEEENS4_23SM90_TMA_LOAD_MULTICASTENS4_14ComposedLayoutINS4_7SwizzleILi1ELi4ELi3EEENS4_18smem_ptr_flag_bitsILi8EEENST_INS5_IJNSA_ILi8EEESH_EEENS5_IJSH_SC_EEEEEEEvNS4_8identityES11_S1B_vS1C_EENS_8epilogue10collective6detail29Sm90TmaWarpSpecializedAdapterINS1F_15DefaultEpilogueISJ_SK_SK_NS1E_6thread17LinearCombinationISJ_Li1EffLNS1J_9ScaleType4KindE0ELNS_15FloatRoundStyleE2ESJ_EENS1_15EpilogueDefaultEEEEEvvEEEEvNT_6ParamsE)
        /*0020*/ 	.word	0x00000678
.L_16:


//--------------------- .nv.compat                --------------------------
	.section	.nv.compat,"",@"SHT_CUDA_COMPAT_INFO"
	.align	4
        /*0000*/ 	.byte	0x02, 0x09, 0x01, 0x00, 0x02, 0x02, 0x04, 0x00, 0x02, 0x05, 0x05, 0x00, 0x03, 0x07, 0x01, 0x01
        /*0010*/ 	.byte	0x02, 0x03, 0x01, 0x00, 0x02, 0x06, 0x01, 0x00, 0x04, 0x0b, 0x08, 0x00, 0x00, 0x00, 0x00, 0x00
        /*0020*/ 	.byte	0x00, 0x00, 0x00, 0x00


//--------------------- .nv.info._ZN7cutlass13device_kernelINS_4gemm6kernel13GemmUniversalIN4cute5tupleIJiiiiEEENS1_10collective13CollectiveMmaINS1_37MainloopSm90TmaGmmaWarpSpecializedFP8ILi14ENS5_IJNS4_1CILi2EEESB_NSA_ILi1EEEEEENS1_35KernelTmaWarpSpecializedCooperativeEEENS5_IJNSA_ILi256EEESG_NSA_ILi32EEEEEENS_12float_e5m2_tENS5_IJlSC_lEEESJ_SK_NS4_8TiledMMAINS4_8MMA_AtomIJNS4_4SM904GMMA31MMA_64x256x32_F32E5M2E5M2_SS_TNILNSO_7ScaleInE1ELSQ_1EEEEEENS4_6LayoutINS5_IJSB_SC_SC_EEENS5_IJSC_NSA_ILi0EEESV_EEEEENS5_IJNS4_10UnderscoreESY_SY_EEEEENS4_23SM90_TMA_LOAD_MULTICASTENS4_14ComposedLayoutINS4_7SwizzleILi1ELi4ELi3EEENS4_18smem_ptr_flag_bitsILi8EEENST_INS5_IJNSA_ILi8EEESH_EEENS5_IJSH_SC_EEEEEEEvNS4_8identityES11_S1B_vS1C_EENS_8epilogue10collective6detail29Sm90TmaWarpSpecializedAdapterINS1F_15DefaultEpilogueISJ_SK_SK_NS1E_6thread17LinearCombinationISJ_Li1EffLNS1J_9ScaleType4KindE0ELNS_15FloatRoundStyleE2ESJ_EENS1_15EpilogueDefaultEEEEEvvEEEEvNT_6ParamsE --------------------------
	.section	.nv.info._ZN7cutlass13device_kernelINS_4gemm6kernel13GemmUniversalIN4cute5tupleIJiiiiEEENS1_10collective13CollectiveMmaINS1_37MainloopSm90TmaGmmaWarpSpecializedFP8ILi14ENS5_IJNS4_1CILi2EEESB_NSA_ILi1EEEEEENS1_35KernelTmaWarpSpecializedCooperativeEEENS5_IJNSA_ILi256EEESG_NSA_ILi32EEEEEENS_12float_e5m2_tENS5_IJlSC_lEEESJ_SK_NS4_8TiledMMAINS4_8MMA_AtomIJNS4_4SM904GMMA31MMA_64x256x32_F32E5M2E5M2_SS_TNILNSO_7ScaleInE1ELSQ_1EEEEEENS4_6LayoutINS5_IJSB_SC_SC_EEENS5_IJSC_NSA_ILi0EEESV_EEEEENS5_IJNS4_10UnderscoreESY_SY_EEEEENS4_23SM90_TMA_LOAD_MULTICASTENS4_14ComposedLayoutINS4_7SwizzleILi1ELi4ELi3EEENS4_18smem_ptr_flag_bitsILi8EEENST_INS5_IJNSA_ILi8EEESH_EEENS5_IJSH_SC_EEEEEEEvNS4_8identityES11_S1B_vS1C_EENS_8epilogue10collective6detail29Sm90TmaWarpSpecializedAdapterINS1F_15DefaultEpilogueISJ_SK_SK_NS1E_6thread17LinearCombinationISJ_Li1EffLNS1J_9ScaleType4KindE0ELNS_15FloatRoundStyleE2ESJ_EENS1_15EpilogueDefaultEEEEEvvEEEEvNT_6ParamsE,"",@"SHT_CUDA_INFO"
	.sectionflags	@""
	.align	4


	//----- nvinfo : EIATTR_CUDA_API_VERSION
	.align		4
        /*0000*/ 	.byte	0x04, 0x37
        /*0002*/ 	.short	(.L_18 - .L_17)
.L_17:
        /*0004*/ 	.word	0x00000082


	//----- nvinfo : EIATTR_KPARAM_INFO
	.align		4
.L_18:
        /*0008*/ 	.byte	0x04, 0x17
        /*000a*/ 	.short	(.L_20 - .L_19)
.L_19:
        /*000c*/ 	.word	0x00000000
        /*0010*/ 	.short	0x0000
        /*0012*/ 	.short	0x0070
        /*0014*/ 	.byte	0x00, 0xf0, 0x01, 0x10


	//----- nvinfo : EIATTR_SPARSE_MMA_MASK
	.align		4
.L_20:
        /*0018*/ 	.byte	0x03, 0x50
        /*001a*/ 	.short	0x0000


	//----- nvinfo : EIATTR_MAXREG_COUNT
	.align		4
        /*001c*/ 	.byte	0x03, 0x1b
        /*001e*/ 	.short	0x00a8


	//----- nvinfo : EIATTR_NUM_BARRIERS
	.align		4
        /*0020*/ 	.byte	0x02, 0x4c
        /*0022*/ 	.byte	0x01
	.zero		1


	//----- nvinfo : EIATTR_ANNOTATIONS
	.align		4
        /*0024*/ 	.byte	0x04, 0x55
        /*0026*/ 	.short	(.L_22 - .L_21)


	//   ....[0]....
.L_21:
        /*0028*/ 	.word	0x00000001
        /*002c*/ 	.byte	0xa0, 0x08, 0x00, 0x00, 0x01, 0x00, 0x00, 0x00, 0x70, 0x09, 0x00, 0x00, 0x01, 0x00, 0x00, 0x00
        /* <DEDUP_REMOVED lines=1356> */
        /*54fc*/ 	.byte	0x50, 0x3e, 0x02, 0x00


	//----- nvinfo : EIATTR_MERCURY_ISA_VERSION
	.align		4
.L_22:
        /*5500*/ 	.byte	0x03, 0x5f
        /*5502*/ 	.short	0x0101


	//----- nvinfo : EIATTR_INT_WARP_WIDE_INSTR_OFFSETS
	.align		4
        /*5504*/ 	.byte	0x04, 0x31
        /*5506*/ 	.short	(.L_24 - .L_23)


	//   ....[0]....
.L_23:
        /*5508*/ 	.word	0x000006c0


	//   ....[1]....
        /*550c*/ 	.word	0x000006e0


	//   ....[2]....
        /*5510*/ 	.word	0x00000840


	//----- nvinfo : EIATTR_COOP_GROUP_MASK_REGIDS
	.align		4
.L_24:
        /*5514*/ 	.byte	0x04, 0x29
        /*5516*/ 	.short	(.L_26 - .L_25)


	//   ....[0]....
.L_25:
        /*5518*/ 	.word	0xffffffff


	//   ....[1]....
        /*551c*/ 	.word	0xffffffff


	//   ....[2]....
        /*5520*/ 	.word	0xffffffff


	//   ....[3]....
        /*5524*/ 	.word	0xffffffff


	//   ....[4]....
        /*5528*/ 	.word	0xffffffff


	//   ....[5]....
        /*552c*/ 	.word	0xffffffff


	//----- nvinfo : EIATTR_COOP_GROUP_INSTR_OFFSETS
	.align		4
.L_26:
        /*5530*/ 	.byte	0x04, 0x28
        /*5532*/ 	.short	(.L_28 - .L_27)


	//   ....[0]....
.L_27:
        /*5534*/ 	.word	0x00000070


	//   ....[1]....
        /*5538*/ 	.word	0x00000080


	//   ....[2]....
        /*553c*/ 	.word	0x000001a0


	//   ....[3]....
        /*5540*/ 	.word	0x00000530


	//   ....[4]....
        /*5544*/ 	.word	0x000009b0


	//   ....[5]....
        /*5548*/ 	.word	0x00002af0


	//----- nvinfo : EIATTR_REG_RECONFIG
	.align		4
.L_28:
        /*554c*/ 	.byte	0x01, 0x54
	.zero		2


	//----- nvinfo : EIATTR_MBARRIER_INSTR_OFFSETS
	.align		4
        /*5550*/ 	.byte	0x04, 0x39
        /*5552*/ 	.short	(.L_30 - .L_29)


	//   ....[0]....
.L_29:
        /*5554*/ 	.word	0x00000340
        /*5558*/ 	.word	0x000000ff
        /*555c*/ 	.word	0x00000000
        /*5560*/ 	.short	0x0100
        /*5562*/ 	.byte	0x09
	.zero		1


	//   ....[1]....
        /*5564*/ 	.word	0x00000350
        /*5568*/ 	.word	0x000000ff
        /*556c*/ 	.word	0x00000070
        /*5570*/ 	.short	0x0100
        /*5572*/ 	.byte	0x09
	.zero		1


	//   ....[2]....
        /*5574*/ 	.word	0x00000360
        /*5578*/ 	.word	0x000000ff
        /*557c*/ 	.word	0x00000008
        /*5580*/ 	.short	0x0100
        /*5582*/ 	.byte	0x09
	.zero		1


	//   ....[3]....
        /*5584*/ 	.word	0x00000370
        /*5588*/ 	.word	0x000000ff
        /*558c*/ 	.word	0x00000078
        /*5590*/ 	.short	0x0100
        /*5592*/ 	.byte	0x09
	.zero		1


	//   ....[4]....
        /*5594*/ 	.word	0x00000380
        /*5598*/ 	.word	0x000000ff
        /*559c*/ 	.word	0x00000010
        /*55a0*/ 	.short	0x0100
        /*55a2*/ 	.byte	0x09
	.zero		1


	//   ....[5]....
        /*55a4*/ 	.word	0x00000390
        /*55a8*/ 	.word	0x000000ff
        /*55ac*/ 	.word	0x00000080
        /*55b0*/ 	.short	0x0100
        /*55b2*/ 	.byte	0x09
	.zero		1


	//   ....[6]....
        /*55b4*/ 	.word	0x000003a0
        /*55b8*/ 	.word	0x000000ff
        /*55bc*/ 	.word	0x00000018
        /*55c0*/ 	.short	0x0100
        /*55c2*/ 	.byte	0x09
	.zero		1


	//   ....[7]....
        /*55c4*/ 	.word	0x000003b0
        /*55c8*/ 	.word	0x000000ff
        /*55cc*/ 	.word	0x00000088
        /*55d0*/ 	.short	0x0100
        /*55d2*/ 	.byte	0x09
	.zero		1


	//   ....[8]....
        /*55d4*/ 	.word	0x000003c0
        /*55d8*/ 	.word	0x000000ff
        /*55dc*/ 	.word	0x00000020
        /*55e0*/ 	.short	0x0100
        /*55e2*/ 	.byte	0x09
	.zero		1


	//   ....[9]....
        /*55e4*/ 	.word	0x000003d0
        /*55e8*/ 	.word	0x000000ff
        /*55ec*/ 	.word	0x00000090
        /*55f0*/ 	.short	0x0100
        /*55f2*/ 	.byte	0x09
	.zero		1


	//   ....[10]....
        /*55f4*/ 	.word	0x000003e0
        /*55f8*/ 	.word	0x000000ff
        /*55fc*/ 	.word	0x00000028
        /*5600*/ 	.short	0x0100
        /*5602*/ 	.byte	0x09
	.zero		1


	//   ....[11]....
        /*5604*/ 	.word	0x000003f0
        /*5608*/ 	.word	0x000000ff
        /*560c*/ 	.word	0x00000098
        /*5610*/ 	.short	0x0100
        /*5612*/ 	.byte	0x09
	.zero		1


	//   ....[12]....
        /*5614*/ 	.word	0x00000400
        /*5618*/ 	.word	0x000000ff
        /*561c*/ 	.word	0x00000030
        /*5620*/ 	.short	0x0100
        /*5622*/ 	.byte	0x09
	.zero		1


	//   ....[13]....
        /*5624*/ 	.word	0x00000410
        /*5628*/ 	.word	0x000000ff
        /*562c*/ 	.word	0x000000a0
        /*5630*/ 	.short	0x0100
        /*5632*/ 	.byte	0x09
	.zero		1


	//   ....[14]....
        /*5634*/ 	.word	0x00000420
        /*5638*/ 	.word	0x000000ff
        /*563c*/ 	.word	0x00000038
        /*5640*/ 	.short	0x0100
        /*5642*/ 	.byte	0x09
	.zero		1


	//   ....[15]....
        /*5644*/ 	.word	0x00000430
        /*5648*/ 	.word	0x000000ff
        /*564c*/ 	.word	0x000000a8
        /*5650*/ 	.short	0x0100
        /*5652*/ 	.byte	0x09
	.zero		1


	//   ....[16]....
        /*5654*/ 	.word	0x00000440
        /*5658*/ 	.word	0x000000ff
        /*565c*/ 	.word	0x00000040
        /*5660*/ 	.short	0x0100
        /*5662*/ 	.byte	0x09
	.zero		1


	//   ....[17]....
        /*5664*/ 	.word	0x00000450
        /*5668*/ 	.word	0x000000ff
        /*566c*/ 	.word	0x000000b0
        /*5670*/ 	.short	0x0100
        /*5672*/ 	.byte	0x09
	.zero		1


	//   ....[18]....
        /*5674*/ 	.word	0x00000460
        /*5678*/ 	.word	0x000000ff
        /*567c*/ 	.word	0x00000048
        /*5680*/ 	.short	0x0100
        /*5682*/ 	.byte	0x09
	.zero		1


	//   ....[19]....
        /*5684*/ 	.word	0x00000470
        /*5688*/ 	.word	0x000000ff
        /*568c*/ 	.word	0x000000b8
        /*5690*/ 	.short	0x0100
        /*5692*/ 	.byte	0x09
	.zero		1


	//   ....[20]....
        /*5694*/ 	.word	0x00000480
        /*5698*/ 	.word	0x000000ff
        /*569c*/ 	.word	0x00000050
        /*56a0*/ 	.short	0x0100
        /*56a2*/ 	.byte	0x09
	.zero		1


	//   ....[21]....
        /*56a4*/ 	.word	0x00000490
        /*56a8*/ 	.word	0x000000ff
        /*56ac*/ 	.word	0x000000c0
        /*56b0*/ 	.short	0x0100
        /*56b2*/ 	.byte	0x09
	.zero		1


	//   ....[22]....
        /*56b4*/ 	.word	0x000004a0
        /*56b8*/ 	.word	0x000000ff
        /*56bc*/ 	.word	0x00000058
        /*56c0*/ 	.short	0x0100
        /*56c2*/ 	.byte	0x09
	.zero		1


	//   ....[23]....
        /*56c4*/ 	.word	0x000004b0
        /*56c8*/ 	.word	0x000000ff
        /*56cc*/ 	.word	0x000000c8
        /*56d0*/ 	.short	0x0100
        /*56d2*/ 	.byte	0x09
	.zero		1


	//   ....[24]....
        /*56d4*/ 	.word	0x000004c0
        /*56d8*/ 	.word	0x000000ff
        /*56dc*/ 	.word	0x00000060
        /*56e0*/ 	.short	0x0100
        /*56e2*/ 	.byte	0x09
	.zero		1


	//   ....[25]....
        /*56e4*/ 	.word	0x000004d0
        /*56e8*/ 	.word	0x000000ff
        /*56ec*/ 	.word	0x000000d0
        /*56f0*/ 	.short	0x0100
        /*56f2*/ 	.byte	0x09
	.zero		1


	//   ....[26]....
        /*56f4*/ 	.word	0x000004e0
        /*56f8*/ 	.word	0x000000ff
        /*56fc*/ 	.word	0x00000068
        /*5700*/ 	.short	0x0100
        /*5702*/ 	.byte	0x09
	.zero		1


	//   ....[27]....
        /*5704*/ 	.word	0x000004f0
        /*5708*/ 	.word	0x000000ff
        /*570c*/ 	.word	0x000000d8
        /*5710*/ 	.short	0x0100
        /*5712*/ 	.byte	0x09
	.zero		1


	//   ....[28]....
        /*5714*/ 	.word	0x000008d0
        /*5718*/ 	.word	0x000000ff
        /*571c*/ 	.word	0x000000f0
        /*5720*/ 	.short	0x0100
        /*5722*/ 	.byte	0x06
	.zero		1


	//   ....[29]....
        /*5724*/ 	.word	0x00000950
        /*5728*/ 	.word	0x000000ff
        /*572c*/ 	.word	0x000000f8
        /*5730*/ 	.short	0x0100
        /*5732*/ 	.byte	0x06
	.zero		1


	//   ....[30]....
        /*5734*/ 	.word	0x00002f00
        /*5738*/ 	.word	0x000000ff
        /*573c*/ 	.word	0x00000000
        /*5740*/ 	.short	0x010a
        /*5742*/ 	.byte	0x07
	.zero		1


	//   ....[31]....
        /*5744*/ 	.word	0x00002f60
        /*5748*/ 	.word	0x000000ff
        /*574c*/ 	.word	0x00000000
        /*5750*/ 	.short	0x010a
        /*5752*/ 	.byte	0x07
	.zero		1


	//   ....[32]....
        /*5754*/ 	.word	0x00006720
        /*5758*/ 	.word	0x000000ff
        /*575c*/ 	.word	0x00000000
        /*5760*/ 	.short	0x010a
        /*5762*/ 	.byte	0x0f
	.zero		1


	//   ....[33]....
        /*5764*/ 	.word	0x00006760
        /*5768*/ 	.word	0x000000ff
        /*576c*/ 	.word	0x00000000
        /*5770*/ 	.short	0x010a
        /*5772*/ 	.byte	0x0f
	.zero		1


	//   ....[34]....
        /*5774*/ 	.word	0x0000b410
        /*5778*/ 	.word	0x00000003
        /*577c*/ 	.word	0x00000000
        /*5780*/ 	.short	0x0101
        /*5782*/ 	.byte	0x3f
	.zero		1


	//   ....[35]....
        /*5784*/ 	.word	0x0000ef20
        /*5788*/ 	.word	0x00000000
        /*578c*/ 	.word	0x00000000
        /*5790*/ 	.short	0x0101
        /*5792*/ 	.byte	0x3f
	.zero		1


	//   ....[36]....
        /*5794*/ 	.word	0x00022ab0
        /*5798*/ 	.word	0x0000000c
        /*579c*/ 	.word	0x00000070
        /*57a0*/ 	.short	0x010a
        /*57a2*/ 	.byte	0x3f
	.zero		1


	//   ....[37]....
        /*57a4*/ 	.word	0x00022e30
        /*57a8*/ 	.word	0x00000002
        /*57ac*/ 	.word	0x000000f8
        /*57b0*/ 	.short	0x0101
        /*57b2*/ 	.byte	0x3f
	.zero		1


	//   ....[38]....
        /*57b4*/ 	.word	0x000235f0
        /*57b8*/ 	.word	0x00000003
        /*57bc*/ 	.word	0x00000000
        /*57c0*/ 	.short	0x010a
        /*57c2*/ 	.byte	0x3f
	.zero		1


	//   ....[39]....
        /*57c4*/ 	.word	0x00023680
        /*57c8*/ 	.word	0x00000003
        /*57cc*/ 	.word	0x00000000
        /*57d0*/ 	.short	0x010a
        /*57d2*/ 	.byte	0x3f
	.zero		1


	//   ....[40]....
        /*57d4*/ 	.word	0x00023710
        /*57d8*/ 	.word	0x00000003
        /*57dc*/ 	.word	0x00000000
        /*57e0*/ 	.short	0x010a
        /*57e2*/ 	.byte	0x3f
	.zero		1


	//   ....[41]....
        /*57e4*/ 	.word	0x000237a0
        /*57e8*/ 	.word	0x00000003
        /*57ec*/ 	.word	0x00000000
        /*57f0*/ 	.short	0x010a
        /*57f2*/ 	.byte	0x3f
	.zero		1


	//   ....[42]....
        /*57f4*/ 	.word	0x00023830
        /*57f8*/ 	.word	0x00000003
        /*57fc*/ 	.word	0x00000000
        /*5800*/ 	.short	0x010a
        /*5802*/ 	.byte	0x3f
	.zero		1


	//   ....[43]....
        /*5804*/ 	.word	0x000238c0
        /*5808*/ 	.word	0x00000003
        /*580c*/ 	.word	0x00000000
        /*5810*/ 	.short	0x010a
        /*5812*/ 	.byte	0x3f
	.zero		1


	//   ....[44]....
        /*5814*/ 	.word	0x00023950
        /*5818*/ 	.word	0x00000003
        /*581c*/ 	.word	0x00000000
        /*5820*/ 	.short	0x010a
        /*5822*/ 	.byte	0x3f
	.zero		1


	//   ....[45]....
        /*5824*/ 	.word	0x000239e0
        /*5828*/ 	.word	0x00000003
        /*582c*/ 	.word	0x00000000
        /*5830*/ 	.short	0x010a
        /*5832*/ 	.byte	0x3f
	.zero		1


	//   ....[46]....
        /*5834*/ 	.word	0x00023a70
        /*5838*/ 	.word	0x00000003
        /*583c*/ 	.word	0x00000000
        /*5840*/ 	.short	0x010a
        /*5842*/ 	.byte	0x3f
	.zero		1


	//   ....[47]....
        /*5844*/ 	.word	0x00023b00
        /*5848*/ 	.word	0x00000003
        /*584c*/ 	.word	0x00000000
        /*5850*/ 	.short	0x010a
        /*5852*/ 	.byte	0x3f
	.zero		1


	//   ....[48]....
        /*5854*/ 	.word	0x00023b90
        /*5858*/ 	.word	0x00000003
        /*585c*/ 	.word	0x00000000
        /*5860*/ 	.short	0x010a
        /*5862*/ 	.byte	0x3f
	.zero		1


	//   ....[49]....
        /*5864*/ 	.word	0x00023c20
        /*5868*/ 	.word	0x00000003
        /*586c*/ 	.word	0x00000000
        /*5870*/ 	.short	0x010a
        /*5872*/ 	.byte	0x3f
	.zero		1


	//   ....[50]....
        /*5874*/ 	.word	0x00023cb0
        /*5878*/ 	.word	0x00000003
        /*587c*/ 	.word	0x00000000
        /*5880*/ 	.short	0x010a
        /*5882*/ 	.byte	0x3f
	.zero		1


	//   ....[51]....
        /*5884*/ 	.word	0x00023d40
        /*5888*/ 	.word	0x00000003
        /*588c*/ 	.word	0x00000000
        /*5890*/ 	.short	0x010a
        /*5892*/ 	.byte	0x3f
	.zero		1


	//   ....[52]....
        /*5894*/ 	.word	0x00023db0
        /*5898*/ 	.word	0x00000003
        /*589c*/ 	.word	0x00000000
        /*58a0*/ 	.short	0x010a
        /*58a2*/ 	.byte	0x3f
	.zero		1


	//   ....[53]....
        /*58a4*/ 	.word	0x00023e20
        /*58a8*/ 	.word	0x00000000
        /*58ac*/ 	.word	0x00000000
        /*58b0*/ 	.short	0x010a
        /*58b2*/ 	.byte	0x3f
	.zero		1


	//   ....[54]....
        /*58b4*/ 	.word	0x00023f00
        /*58b8*/ 	.word	0x0000000c
        /*58bc*/ 	.word	0x00000070
        /*58c0*/ 	.short	0x010a
        /*58c2*/ 	.byte	0x3f
	.zero		1


	//   ....[55]....
        /*58c4*/ 	.word	0x00023fd0
        /*58c8*/ 	.word	0x00000003
        /*58cc*/ 	.word	0x00000000
        /*58d0*/ 	.short	0x010a
        /*58d2*/ 	.byte	0x3f
	.zero		1


	//   ....[56]....
        /*58d4*/ 	.word	0x00024020
        /*58d8*/ 	.word	0x00000003
        /*58dc*/ 	.word	0x00000000
        /*58e0*/ 	.short	0x010a
        /*58e2*/ 	.byte	0x3f
	.zero		1


	//   ....[57]....
        /*58e4*/ 	.word	0x00024070
        /*58e8*/ 	.word	0x00000003
        /*58ec*/ 	.word	0x00000000
        /*58f0*/ 	.short	0x010a
        /*58f2*/ 	.byte	0x3f
	.zero		1


	//   ....[58]....
        /*58f4*/ 	.word	0x000240c0
        /*58f8*/ 	.word	0x00000003
        /*58fc*/ 	.word	0x00000000
        /*5900*/ 	.short	0x010a
        /*5902*/ 	.byte	0x3f
	.zero		1


	//   ....[59]....
        /*5904*/ 	.word	0x00024110
        /*5908*/ 	.word	0x00000003
        /*590c*/ 	.word	0x00000000
        /*5910*/ 	.short	0x010a
        /*5912*/ 	.byte	0x3f
	.zero		1


	//   ....[60]....
        /*5914*/ 	.word	0x00024160
        /*5918*/ 	.word	0x00000003
        /*591c*/ 	.word	0x00000000
        /*5920*/ 	.short	0x010a
        /*5922*/ 	.byte	0x3f
	.zero		1


	//   ....[61]....
        /*5924*/ 	.word	0x000241b0
        /*5928*/ 	.word	0x00000003
        /*592c*/ 	.word	0x00000000
        /*5930*/ 	.short	0x010a
        /*5932*/ 	.byte	0x3f
	.zero		1


	//   ....[62]....
        /*5934*/ 	.word	0x00024200
        /*5938*/ 	.word	0x00000003
        /*593c*/ 	.word	0x00000000
        /*5940*/ 	.short	0x010a
        /*5942*/ 	.byte	0x3f
	.zero		1


	//   ....[63]....
        /*5944*/ 	.word	0x00024250
        /*5948*/ 	.word	0x00000003
        /*594c*/ 	.word	0x00000000
        /*5950*/ 	.short	0x010a
        /*5952*/ 	.byte	0x3f
	.zero		1


	//   ....[64]....
        /*5954*/ 	.word	0x000242a0
        /*5958*/ 	.word	0x00000003
        /*595c*/ 	.word	0x00000000
        /*5960*/ 	.short	0x010a
        /*5962*/ 	.byte	0x3f
	.zero		1


	//   ....[65]....
        /*5964*/ 	.word	0x000242f0
        /*5968*/ 	.word	0x00000003
        /*596c*/ 	.word	0x00000000
        /*5970*/ 	.short	0x010a
        /*5972*/ 	.byte	0x3f
	.zero		1


	//   ....[66]....
        /*5974*/ 	.word	0x00024340
        /*5978*/ 	.word	0x00000003
        /*597c*/ 	.word	0x00000000
        /*5980*/ 	.short	0x010a
        /*5982*/ 	.byte	0x3f
	.zero		1


	//   ....[67]....
        /*5984*/ 	.word	0x00024390
        /*5988*/ 	.word	0x00000003
        /*598c*/ 	.word	0x00000000
        /*5990*/ 	.short	0x010a
        /*5992*/ 	.byte	0x3f
	.zero		1


	//----- nvinfo : EIATTR_NUM_MBARRIERS
	.align		4
.L_30:
        /*5994*/ 	.byte	0x03, 0x38
        /*5996*/ 	.short	0x001e


	//----- nvinfo : EIATTR_EXIT_INSTR_OFFSETS
	.align		4
        /*5998*/ 	.byte	0x04, 0x1c
        /*599a*/ 	.short	(.L_32 - .L_31)


	//   ....[0]....
.L_31:
        /*599c*/ 	.word	0x00000b40


	//   ....[1]....
        /*59a0*/ 	.word	0x000013e0


	//   ....[2]....
        /*59a4*/ 	.word	0x000220c0


	//   ....[3]....
        /*59a8*/ 	.word	0x00022660


	//   ....[4]....
        /*59ac*/ 	.word	0x00023d90


	//----- nvinfo : EIATTR_MAX_THREADS
	.align		4
.L_32:
        /*59b0*/ 	.byte	0x04, 0x05
        /*59b2*/ 	.short	(.L_34 - .L_33)
.L_33:
        /*59b4*/ 	.word	0x00000180
        /*59b8*/ 	.word	0x00000001
        /*59bc*/ 	.word	0x00000001


	//----- nvinfo : EIATTR_CRS_STACK_SIZE
	.align		4
.L_34:
        /*59c0*/ 	.byte	0x04, 0x1e
        /*59c2*/ 	.short	(.L_36 - .L_35)
.L_35:
        /*59c4*/ 	.word	0x00000000


	//----- nvinfo : EIATTR_CBANK_PARAM_SIZE
	.align		4
.L_36:
        /*59c8*/ 	.byte	0x03, 0x19
        /*59ca*/ 	.short	0x0470


	//----- nvinfo : EIATTR_PARAM_CBANK
	.align		4
        /*59cc*/ 	.byte	0x04, 0x0a
        /*59ce*/ 	.short	(.L_38 - .L_37)
	.align		4
.L_37:
        /*59d0*/ 	.word	index@(.nv.constant0._ZN7cutlass13device_kernelINS_4gemm6kernel13GemmUniversalIN4cute5tupleIJiiiiEEENS1_10collective13CollectiveMmaINS1_37MainloopSm90TmaGmmaWarpSpecializedFP8ILi14ENS5_IJNS4_1CILi2EEESB_NSA_ILi1EEEEEENS1_35KernelTmaWarpSpecializedCooperativeEEENS5_IJNSA_ILi256EEESG_NSA_ILi32EEEEEENS_12float_e5m2_tENS5_IJlSC_lEEESJ_SK_NS4_8TiledMMAINS4_8MMA_AtomIJNS4_4SM904GMMA31MMA_64x256x32_F32E5M2E5M2_SS_TNILNSO_7ScaleInE1ELSQ_1EEEEEENS4_6LayoutINS5_IJSB_SC_SC_EEENS5_IJSC_NSA_ILi0EEESV_EEEEENS5_IJNS4_10UnderscoreESY_SY_EEEEENS4_23SM90_TMA_LOAD_MULTICASTENS4_14ComposedLayoutINS4_7SwizzleILi1ELi4ELi3EEENS4_18smem_ptr_flag_bitsILi8EEENST_INS5_IJNSA_ILi8EEESH_EEENS5_IJSH_SC_EEEEEEEvNS4_8identityES11_S1B_vS1C_EENS_8epilogue10collective6detail29Sm90TmaWarpSpecializedAdapterINS1F_15DefaultEpilogueISJ_SK_SK_NS1E_6thread17LinearCombinationISJ_Li1EffLNS1J_9ScaleType4KindE0ELNS_15FloatRoundStyleE2ESJ_EENS1_15EpilogueDefaultEEEEEvvEEEEvNT_6ParamsE)
        /*59d4*/ 	.short	0x0210
        /*59d6*/ 	.short	0x0470


	//----- nvinfo : EIATTR_SW_WAR
	.align		4
.L_38:
        /*59d8*/ 	.byte	0x04, 0x36
        /*59da*/ 	.short	(.L_40 - .L_39)
.L_39:
        /*59dc*/ 	.word	0x00000008
.L_40:


//--------------------- .nv.callgraph             --------------------------
	.section	.nv.callgraph,"",@"SHT_CUDA_CALLGRAPH"
	.align	4
	.sectionentsize	8
	.align		4
        /*0000*/ 	.word	0x00000000
	.align		4
        /*0004*/ 	.word	0xffffffff
	.align		4
        /*0008*/ 	.word	0x00000000
	.align		4
        /*000c*/ 	.word	0xfffffffe
	.align		4
        /*0010*/ 	.word	0x00000000
	.align		4
        /*0014*/ 	.word	0xfffffffd
	.align		4
        /*0018*/ 	.word	0x00000000
	.align		4
        /*001c*/ 	.word	0xfffffffc


//--------------------- .nv.constant4             --------------------------
	.section	.nv.constant4,"a",@progbits
	.align	8
	.align		8
.nv.constant4:
        /*0000*/ 	.dword	_ZN39_INTERNAL_3da423fc_4_k_cu_14c66f56_52624cuda3std3__45__cpo5beginE
	.align		8
        /*0008*/ 	.dword	_ZN39_INTERNAL_3da423fc_4_k_cu_14c66f56_52624cuda3std3__45__cpo3endE
	.align		8
        /*0010*/ 	.dword	_ZN39_INTERNAL_3da423fc_4_k_cu_14c66f56_52624cuda3std3__45__cpo6cbeginE
	.align		8
        /*0018*/ 	.dword	_ZN39_INTERNAL_3da423fc_4_k_cu_14c66f56_52624cuda3std3__45__cpo4cendE
	.align		8
        /*0020*/ 	.dword	_ZN39_INTERNAL_3da423fc_4_k_cu_14c66f56_52624cuda3std3__441_GLOBAL__N__3da423fc_4_k_cu_14c66f56_52626ignoreE
	.align		8
        /*0028*/ 	.dword	_ZN39_INTERNAL_3da423fc_4_k_cu_14c66f56_52624cuda3std3__419piecewise_constructE
	.align		8
        /*0030*/ 	.dword	_ZN39_INTERNAL_3da423fc_4_k_cu_14c66f56_52624cuda3std3__48in_placeE
	.align		8
        /*0038*/ 	.dword	_ZN39_INTERNAL_3da423fc_4_k_cu_14c66f56_52624cuda3std6ranges3__45__cpo4swapE
	.align		8
        /*0040*/ 	.dword	_ZN39_INTERNAL_3da423fc_4_k_cu_14c66f56_52624cuda3std6ranges3__45__cpo9iter_moveE
	.align		8
        /*0048*/ 	.dword	_ZN39_INTERNAL_3da423fc_4_k_cu_14c66f56_52624cute7productE
	.align		8
        /*0050*/ 	.dword	_ZN39_INTERNAL_3da423fc_4_k_cu_14c66f56_52624cute1_E


//--------------------- .text._ZN7cutlass13device_kernelINS_4gemm6kernel13GemmUniversalIN4cute5tupleIJiiiiEEENS1_10collective13CollectiveMmaINS1_37MainloopSm90TmaGmmaWarpSpecializedFP8ILi14ENS5_IJNS4_1CILi2EEESB_NSA_ILi1EEEEEENS1_35KernelTmaWarpSpecializedCooperativeEEENS5_IJNSA_ILi256EEESG_NSA_ILi32EEEEEENS_12float_e5m2_tENS5_IJlSC_lEEESJ_SK_NS4_8TiledMMAINS4_8MMA_AtomIJNS4_4SM904GMMA31MMA_64x256x32_F32E5M2E5M2_SS_TNILNSO_7ScaleInE1ELSQ_1EEEEEENS4_6LayoutINS5_IJSB_SC_SC_EEENS5_IJSC_NSA_ILi0EEESV_EEEEENS5_IJNS4_10UnderscoreESY_SY_EEEEENS4_23SM90_TMA_LOAD_MULTICASTENS4_14ComposedLayoutINS4_7SwizzleILi1ELi4ELi3EEENS4_18smem_ptr_flag_bitsILi8EEENST_INS5_IJNSA_ILi8EEESH_EEENS5_IJSH_SC_EEEEEEEvNS4_8identityES11_S1B_vS1C_EENS_8epilogue10collective6detail29Sm90TmaWarpSpecializedAdapterINS1F_15DefaultEpilogueISJ_SK_SK_NS1E_6thread17LinearCombinationISJ_Li1EffLNS1J_9ScaleType4KindE0ELNS_15FloatRoundStyleE2ESJ_EENS1_15EpilogueDefaultEEEEEvvEEEEvNT_6ParamsE --------------------------
	.section	.text._ZN7cutlass13device_kernelINS_4gemm6kernel13GemmUniversalIN4cute5tupleIJiiiiEEENS1_10collective13CollectiveMmaINS1_37MainloopSm90TmaGmmaWarpSpecializedFP8ILi14ENS5_IJNS4_1CILi2EEESB_NSA_ILi1EEEEEENS1_35KernelTmaWarpSpecializedCooperativeEEENS5_IJNSA_ILi256EEESG_NSA_ILi32EEEEEENS_12float_e5m2_tENS5_IJlSC_lEEESJ_SK_NS4_8TiledMMAINS4_8MMA_AtomIJNS4_4SM904GMMA31MMA_64x256x32_F32E5M2E5M2_SS_TNILNSO_7ScaleInE1ELSQ_1EEEEEENS4_6LayoutINS5_IJSB_SC_SC_EEENS5_IJSC_NSA_ILi0EEESV_EEEEENS5_IJNS4_10UnderscoreESY_SY_EEEEENS4_23SM90_TMA_LOAD_MULTICASTENS4_14ComposedLayoutINS4_7SwizzleILi1ELi4ELi3EEENS4_18smem_ptr_flag_bitsILi8EEENST_INS5_IJNSA_ILi8EEESH_EEENS5_IJSH_SC_EEEEEEEvNS4_8identityES11_S1B_vS1C_EENS_8epilogue10collective6detail29Sm90TmaWarpSpecializedAdapterINS1F_15DefaultEpilogueISJ_SK_SK_NS1E_6thread17LinearCombinationISJ_Li1EffLNS1J_9ScaleType4KindE0ELNS_15FloatRoundStyleE2ESJ_EENS1_15EpilogueDefaultEEEEEvvEEEEvNT_6ParamsE,"ax",@progbits
	.align	128
.text._ZN7cutlass13device_kernelINS_4gemm6kernel13GemmUniversalIN4cute5tupleIJiiiiEEENS1_10collective13CollectiveMmaINS1_37MainloopSm90TmaGmmaWarpSpecializedFP8ILi14ENS5_IJNS4_1CILi2EEESB_NSA_ILi1EEEEEENS1_35KernelTmaWarpSpecializedCooperativeEEENS5_IJNSA_ILi256EEESG_NSA_ILi32EEEEEENS_12float_e5m2_tENS5_IJlSC_lEEESJ_SK_NS4_8TiledMMAINS4_8MMA_AtomIJNS4_4SM904GMMA31MMA_64x256x32_F32E5M2E5M2_SS_TNILNSO_7ScaleInE1ELSQ_1EEEEEENS4_6LayoutINS5_IJSB_SC_SC_EEENS5_IJSC_NSA_ILi0EEESV_EEEEENS5_IJNS4_10UnderscoreESY_SY_EEEEENS4_23SM90_TMA_LOAD_MULTICASTENS4_14ComposedLayoutINS4_7SwizzleILi1ELi4ELi3EEENS4_18smem_ptr_flag_bitsILi8EEENST_INS5_IJNSA_ILi8EEESH_EEENS5_IJSH_SC_EEEEEEEvNS4_8identityES11_S1B_vS1C_EENS_8epilogue10collective6detail29Sm90TmaWarpSpecializedAdapterINS1F_15DefaultEpilogueISJ_SK_SK_NS1E_6thread17LinearCombinationISJ_Li1EffLNS1J_9ScaleType4KindE0ELNS_15FloatRoundStyleE2ESJ_EENS1_15EpilogueDefaultEEEEEvvEEEEvNT_6ParamsE:
        .type           _ZN7cutlass13device_kernelINS_4gemm6kernel13GemmUniversalIN4cute5tupleIJiiiiEEENS1_10collective13CollectiveMmaINS1_37MainloopSm90TmaGmmaWarpSpecializedFP8ILi14ENS5_IJNS4_1CILi2EEESB_NSA_ILi1EEEEEENS1_35KernelTmaWarpSpecializedCooperativeEEENS5_IJNSA_ILi256EEESG_NSA_ILi32EEEEEENS_12float_e5m2_tENS5_IJlSC_lEEESJ_SK_NS4_8TiledMMAINS4_8MMA_AtomIJNS4_4SM904GMMA31MMA_64x256x32_F32E5M2E5M2_SS_TNILNSO_7ScaleInE1ELSQ_1EEEEEENS4_6LayoutINS5_IJSB_SC_SC_EEENS5_IJSC_NSA_ILi0EEESV_EEEEENS5_IJNS4_10UnderscoreESY_SY_EEEEENS4_23SM90_TMA_LOAD_MULTICASTENS4_14ComposedLayoutINS4_7SwizzleILi1ELi4ELi3EEENS4_18smem_ptr_flag_bitsILi8EEENST_INS5_IJNSA_ILi8EEESH_EEENS5_IJSH_SC_EEEEEEEvNS4_8identityES11_S1B_vS1C_EENS_8epilogue10collective6detail29Sm90TmaWarpSpecializedAdapterINS1F_15DefaultEpilogueISJ_SK_SK_NS1E_6thread17LinearCombinationISJ_Li1EffLNS1J_9ScaleType4KindE0ELNS_15FloatRoundStyleE2ESJ_EENS1_15EpilogueDefaultEEEEEvvEEEEvNT_6ParamsE,@function
        .size           _ZN7cutlass13device_kernelINS_4gemm6kernel13GemmUniversalIN4cute5tupleIJiiiiEEENS1_10collective13CollectiveMmaINS1_37MainloopSm90TmaGmmaWarpSpecializedFP8ILi14ENS5_IJNS4_1CILi2EEESB_NSA_ILi1EEEEEENS1_35KernelTmaWarpSpecializedCooperativeEEENS5_IJNSA_ILi256EEESG_NSA_ILi32EEEEEENS_12float_e5m2_tENS5_IJlSC_lEEESJ_SK_NS4_8TiledMMAINS4_8MMA_AtomIJNS4_4SM904GMMA31MMA_64x256x32_F32E5M2E5M2_SS_TNILNSO_7ScaleInE1ELSQ_1EEEEEENS4_6LayoutINS5_IJSB_SC_SC_EEENS5_IJSC_NSA_ILi0EEESV_EEEEENS5_IJNS4_10UnderscoreESY_SY_EEEEENS4_23SM90_TMA_LOAD_MULTICASTENS4_14ComposedLayoutINS4_7SwizzleILi1ELi4ELi3EEENS4_18smem_ptr_flag_bitsILi8EEENST_INS5_IJNSA_ILi8EEESH_EEENS5_IJSH_SC_EEEEEEEvNS4_8identityES11_S1B_vS1C_EENS_8epilogue10collective6detail29Sm90TmaWarpSpecializedAdapterINS1F_15DefaultEpilogueISJ_SK_SK_NS1E_6thread17LinearCombinationISJ_Li1EffLNS1J_9ScaleType4KindE0ELNS_15FloatRoundStyleE2ESJ_EENS1_15EpilogueDefaultEEEEEvvEEEEvNT_6ParamsE,(.L_x_611 - _ZN7cutlass13device_kernelINS_4gemm6kernel13GemmUniversalIN4cute5tupleIJiiiiEEENS1_10collective13CollectiveMmaINS1_37MainloopSm90TmaGmmaWarpSpecializedFP8ILi14ENS5_IJNS4_1CILi2EEESB_NSA_ILi1EEEEEENS1_35KernelTmaWarpSpecializedCooperativeEEENS5_IJNSA_ILi256EEESG_NSA_ILi32EEEEEENS_12float_e5m2_tENS5_IJlSC_lEEESJ_SK_NS4_8TiledMMAINS4_8MMA_AtomIJNS4_4SM904GMMA31MMA_64x256x32_F32E5M2E5M2_SS_TNILNSO_7ScaleInE1ELSQ_1EEEEEENS4_6LayoutINS5_IJSB_SC_SC_EEENS5_IJSC_NSA_ILi0EEESV_EEEEENS5_IJNS4_10UnderscoreESY_SY_EEEEENS4_23SM90_TMA_LOAD_MULTICASTENS4_14ComposedLayoutINS4_7SwizzleILi1ELi4ELi3EEENS4_18smem_ptr_flag_bitsILi8EEENST_INS5_IJNSA_ILi8EEESH_EEENS5_IJSH_SC_EEEEEEEvNS4_8identityES11_S1B_vS1C_EENS_8epilogue10collective6detail29Sm90TmaWarpSpecializedAdapterINS1F_15DefaultEpilogueISJ_SK_SK_NS1E_6thread17LinearCombinationISJ_Li1EffLNS1J_9ScaleType4KindE0ELNS_15FloatRoundStyleE2ESJ_EENS1_15EpilogueDefaultEEEEEvvEEEEvNT_6ParamsE)
        .other          _ZN7cutlass13device_kernelINS_4gemm6kernel13GemmUniversalIN4cute5tupleIJiiiiEEENS1_10collective13CollectiveMmaINS1_37MainloopSm90TmaGmmaWarpSpecializedFP8ILi14ENS5_IJNS4_1CILi2EEESB_NSA_ILi1EEEEEENS1_35KernelTmaWarpSpecializedCooperativeEEENS5_IJNSA_ILi256EEESG_NSA_ILi32EEEEEENS_12float_e5m2_tENS5_IJlSC_lEEESJ_SK_NS4_8TiledMMAINS4_8MMA_AtomIJNS4_4SM904GMMA31MMA_64x256x32_F32E5M2E5M2_SS_TNILNSO_7ScaleInE1ELSQ_1EEEEEENS4_6LayoutINS5_IJSB_SC_SC_EEENS5_IJSC_NSA_ILi0EEESV_EEEEENS5_IJNS4_10UnderscoreESY_SY_EEEEENS4_23SM90_TMA_LOAD_MULTICASTENS4_14ComposedLayoutINS4_7SwizzleILi1ELi4ELi3EEENS4_18smem_ptr_flag_bitsILi8EEENST_INS5_IJNSA_ILi8EEESH_EEENS5_IJSH_SC_EEEEEEEvNS4_8identityES11_S1B_vS1C_EENS_8epilogue10collective6detail29Sm90TmaWarpSpecializedAdapterINS1F_15DefaultEpilogueISJ_SK_SK_NS1E_6thread17LinearCombinationISJ_Li1EffLNS1J_9ScaleType4KindE0ELNS_15FloatRoundStyleE2ESJ_EENS1_15EpilogueDefaultEEEEEvvEEEEvNT_6ParamsE,@"STO_CUDA_ENTRY STV_DEFAULT"
_ZN7cutlass13device_kernelINS_4gemm6kernel13GemmUniversalIN4cute5tupleIJiiiiEEENS1_10collective13CollectiveMmaINS1_37MainloopSm90TmaGmmaWarpSpecializedFP8ILi14ENS5_IJNS4_1CILi2EEESB_NSA_ILi1EEEEEENS1_35KernelTmaWarpSpecializedCooperativeEEENS5_IJNSA_ILi256EEESG_NSA_ILi32EEEEEENS_12float_e5m2_tENS5_IJlSC_lEEESJ_SK_NS4_8TiledMMAINS4_8MMA_AtomIJNS4_4SM904GMMA31MMA_64x256x32_F32E5M2E5M2_SS_TNILNSO_7ScaleInE1ELSQ_1EEEEEENS4_6LayoutINS5_IJSB_SC_SC_EEENS5_IJSC_NSA_ILi0EEESV_EEEEENS5_IJNS4_10UnderscoreESY_SY_EEEEENS4_23SM90_TMA_LOAD_MULTICASTENS4_14ComposedLayoutINS4_7SwizzleILi1ELi4ELi3EEENS4_18smem_ptr_flag_bitsILi8EEENST_INS5_IJNSA_ILi8EEESH_EEENS5_IJSH_SC_EEEEEEEvNS4_8identityES11_S1B_vS1C_EENS_8epilogue10collective6detail29Sm90TmaWarpSpecializedAdapterINS1F_15DefaultEpilogueISJ_SK_SK_NS1E_6thread17LinearCombinationISJ_Li1EffLNS1J_9ScaleType4KindE0ELNS_15FloatRoundStyleE2ESJ_EENS1_15EpilogueDefaultEEEEEvvEEEEvNT_6ParamsE:
[----:B------:R-:W0:Y:S02]  /*0000*/  LDC R1, c[0x0][0x28] ;  /* 0x00000a00ff017b82 */ /* 0x000e240000000800 */
[----:B0-----:R-:W-:Y:S01]  /*0010*/  VIADD R1, R1, 0xfffff988 ;  /* 0xfffff98801017836 */ /* 0x001fe20000000000 */
[----:B------:R-:W0:Y:S01]  /*0020*/  S2R R4, SR_TID.X ;  /* 0x0000000000047919 */ /* 0x000e220000002100 */
[----:B------:R-:W-:Y:S01]  /*0030*/  ELECT P0, URZ, PT ;  /* 0x00000000003f782f */ /* 0x000fe20003800000 */
[----:B------:R-:W-:Y:S01]  /*0040*/  BSSY B0, `(.L_x_0) ;  /* 0x0000015000007945 */ /* 0x000fe20003800000 */
[--C-:B0-----:R-:W-:Y:S02]  /*0050*/  SHF.R.U32.HI R0, RZ, 0x5, R4.reuse ;  /* 0x00000005ff007819 */ /* 0x101fe40000011604 */
[----:B------:R-:W-:-:S03]  /*0060*/  SHF.R.U32.HI R2, RZ, 0x7, R4 ;  /* 0x00000007ff027819 */ /* 0x000fc60000011604 */
[----:B------:R-:W0:Y:S04]  /*0070*/  SHFL.IDX PT, R3, R0, RZ, 0x1f ;  /* 0x00001fff00037589 */ /* 0x000e2800000e0000 */
[----:B------:R-:W1:Y:S01]  /*0080*/  SHFL.IDX PT, R2, R2, RZ, 0x1f ;  /* 0x00001fff02027589 */ /* 0x000e6200000e0000 */
[----:B0-----:R-:W-:Y:S02]  /*0090*/  R2UR UR4, R3 ;  /* 0x00000000030472ca */ /* 0x001fe400000e0000 */
[----:B-1----:R-:W-:-:S11]  /*00a0*/  R2UR UR6, R2 ;  /* 0x00000000020672ca */ /* 0x002fd600000e0000 */
[----:B------:R-:W-:Y:S02]  /*00b0*/  USHF.R.S32.HI UR5, URZ, 0x1f, UR4 ;  /* 0x0000001f3f057899 */ /* 0x000fe40008011404 */
[----:B------:R-:W-:Y:S02]  /*00c0*/  ISETP.NE.OR P0, PT, RZ, UR4, !P0 ;  /* 0x00000004ff007c0c */ /* 0x000fe4000c705670 */
[----:B------:R-:W-:-:S04]  /*00d0*/  ULEA.HI UR5, UR5, UR4, URZ, 0x2 ;  /* 0x0000000405057291 */ /* 0x000fc8000f8f103f */
[----:B------:R-:W-:-:S04]  /*00e0*/  ULOP3.LUT UR5, UR5, 0xfffffffc, URZ, 0xc0, !UPT ;  /* 0xfffffffc05057892 */ /* 0x000fc8000f8ec03f */
[----:B------:R-:W-:-:S03]  /*00f0*/  UIADD3 UR8, UR4, -UR5, URZ ;  /* 0x8000000504087290 */ /* 0x000fc6000fffe03f */
[----:B------:R-:W-:Y:S09]  /*0100*/  @P0 BRA `(.L_x_1) ;  /* 0x0000000000200947 */ /* 0x000ff20003800000 */
[----:B------:R-:W-:Y:S02]  /*0110*/  ULDC.64 UR4, c[0x0][0x198] ;  /* 0x0000660000047ab9 */ /* 0x000fe40000000a00 */
[----:B------:R-:W-:Y:S02]  /*0120*/  UIADD3 UR10, UP0, UR4, 0xf0, URZ ;  /* 0x000000f0040a7890 */ /* 0x000fe4000ff1e03f */
[----:B------:R-:W-:Y:S02]  /*0130*/  UIADD3 UR4, UP1, UR4, 0x1f0, URZ ;  /* 0x000001f004047890 */ /* 0x000fe4000ff3e03f */
[----:B------:R-:W-:Y:S02]  /*0140*/  UIADD3.X UR11, URZ, UR5, URZ, UP0, !UPT ;  /* 0x000000053f0b7290 */ /* 0x000fe400087fe43f */
[----:B------:R-:W-:-:S07]  /*0150*/  UIADD3.X UR5, URZ, UR5, URZ, UP1, !UPT ;  /* 0x000000053f057290 */ /* 0x000fce0008ffe43f */
[----:B------:R0:W-:Y:S02]  /*0160*/  UTMACCTL.PF [UR10] ;  /* 0x000000000a0079b9 */ /* 0x0001e40008040000 */
[----:B------:R0:W-:Y:S02]  /*0170*/  UTMACCTL.PF [UR4] ;  /* 0x00000000040079b9 */ /* 0x0001e40008040000 */
[----:B0-----:R-:W-:Y:S01]  /*0180*/  NOP ;  /* 0x0000000000007918 */ /* 0x001fe20000000000 */
.L_x_1:
[----:B------:R-:W-:Y:S05]  /*0190*/  BSYNC B0 ;  /* 0x0000000000007941 */ /* 0x000fea0003800000 */
.L_x_0:
[----:B------:R-:W0:Y:S01]  /*01a0*/  SHFL.IDX PT, R3, R0, RZ, 0x1f ;  /* 0x00001fff00037589 */ /* 0x000e2200000e0000 */
[----:B------:R-:W-:Y:S01]  /*01b0*/  UISETP.NE.AND UP0, UPT, UR8, 0x3, UPT ;  /* 0x000000030800788c */ /* 0x000fe2000bf05270 */
[----:B------:R-:W-:Y:S01]  /*01c0*/  ISETP.NE.AND P1, PT, RZ, UR6, PT ;  /* 0x00000006ff007c0c */ /* 0x000fe2000bf25270 */
[----:B------:R-:W-:Y:S02]  /*01d0*/  UIADD3 UR10, UR6, -0x1, URZ ;  /* 0xffffffff060a7890 */ /* 0x000fe4000fffe03f */
[----:B------:R-:W-:Y:S02]  /*01e0*/  UISETP.EQ.OR UP0, UPT, UR8, URZ, !UP0 ;  /* 0x0000003f0800728c */ /* 0x000fe4000c702670 */
[----:B------:R-:W-:Y:S02]  /*01f0*/  UISETP.GE.U32.AND UP1, UPT, UR10, 0x2, UPT ;  /* 0x000000020a00788c */ /* 0x000fe4000bf26070 */
[----:B------:R-:W-:-:S04]  /*0200*/  UISETP.EQ.AND UP0, UPT, UR6, URZ, UP0 ;  /* 0x0000003f0600728c */ /* 0x000fc80008702270 */
[----:B------:R-:W-:-:S04]  /*0210*/  USEL UR13, URZ, 0x1, !UP0 ;  /* 0x000000013f0d7887 */ /* 0x000fc8000c000000 */
[----:B------:R-:W-:Y:S01]  /*0220*/  USEL UR13, UR13, 0x2, UP1 ;  /* 0x000000020d0d7887 */ /* 0x000fe20008800000 */
[----:B0-----:R-:W-:-:S13]  /*0230*/  ISETP.NE.AND P0, PT, R3, RZ, PT ;  /* 0x000000ff0300720c */ /* 0x001fda0003f05270 */
[----:B------:R-:W-:Y:S05]  /*0240*/  @P0 BRA `(.L_x_2) ;  /* 0x0000000000b40947 */ /* 0x000fea0003800000 */
[----:B------:R-:W-:Y:S01]  /*0250*/  ELECT P0, URZ, PT ;  /* 0x00000000003f782f */ /* 0x000fe20003800000 */
[----:B------:R-:W-:-:S12]  /*0260*/  BSSY B0, `(.L_x_2) ;  /* 0x000002b000007945 */ /* 0x000fd80003800000 */
[----:B------:R-:W-:Y:S05]  /*0270*/  @!P0 BRA `(.L_x_3) ;  /* 0x0000000000a48947 */ /* 0x000fea0003800000 */
[----:B------:R-:W0:Y:S01]  /*0280*/  S2UR UR9, SR_CgaCtaId ;  /* 0x00000000000979c3 */ /* 0x000e220000008800 */
[----:B------:R-:W-:Y:S01]  /*0290*/  UMOV UR4, 0x400 ;  /* 0x0000040000047882 */ /* 0x000fe20000000000 */
[----:B------:R-:W-:Y:S01]  /*02a0*/  UMOV UR5, 0x1 ;  /* 0x0000000100057882 */ /* 0x000fe20000000000 */
[----:B------:R-:W-:Y:S02]  /*02b0*/  UMOV UR6, 0x6 ;  /* 0x0000000600067882 */ /* 0x000fe40000000000 */
[----:B------:R-:W-:-:S04]  /*02c0*/  UIADD3 UR6, -UR6, 0x100000, URZ ;  /* 0x0010000006067890 */ /* 0x000fc8000fffe13f */
[----:B------:R-:W-:Y:S02]  /*02d0*/  USHF.L.U32 UR7, UR6, 0xb, URZ ;  /* 0x0000000b06077899 */ /* 0x000fe4000800063f */
[----:B------:R-:W-:Y:S02]  /*02e0*/  USHF.L.U32 UR6, UR6, 0x1, URZ ;  /* 0x0000000106067899 */ /* 0x000fe4000800063f */
[----:B0-----:R-:W-:Y:S02]  /*02f0*/  ULEA UR9, UR9, UR4, 0x18 ;  /* 0x0000000409097291 */ /* 0x001fe4000f8ec03f */
[----:B------:R-:W-:-:S04]  /*0300*/  UIADD3 UR4, -UR5, 0x100000, URZ ;  /* 0x0010000005047890 */ /* 0x000fc8000fffe13f */
[----:B------:R-:W-:Y:S02]  /*0310*/  USHF.L.U32 UR5, UR4, 0xb, URZ ;  /* 0x0000000b04057899 */ /* 0x000fe4000800063f */
[----:B------:R-:W-:Y:S01]  /*0320*/  USHF.L.U32 UR4, UR4, 0x1, URZ ;  /* 0x0000000104047899 */ /* 0x000fe2000800063f */
[----:B------:R-:W0:Y:S11]  /*0330*/  FENCE.VIEW.ASYNC.S ;  /* 0x00000000000073c6 */ /* 0x000e360000000000 */
[----:B0-----:R0:W1:Y:S01]  /*0340*/  SYNCS.EXCH.64 URZ, [UR9], UR4 ;  /* 0x00000004093f75b2 */ /* 0x0010620008000100 */
[----:B------:R0:W2:Y:S01]  /*0350*/  SYNCS.EXCH.64 URZ, [UR9+0x70], UR6 ;  /* 0x00007006093f75b2 */ /* 0x0000a20008000100 */
[----:B------:R0:W3:Y:S01]  /*0360*/  SYNCS.EXCH.64 URZ, [UR9+0x8], UR4 ;  /* 0x00000804093f75b2 */ /* 0x0000e20008000100 */
[----:B------:R0:W4:Y:S01]  /*0370*/  SYNCS.EXCH.64 URZ, [UR9+0x78], UR6 ;  /* 0x00007806093f75b2 */ /* 0x0001220008000100 */
[----:B------:R0:W0:Y:S01]  /*0380*/  SYNCS.EXCH.64 URZ, [UR9+0x10], UR4 ;  /* 0x00001004093f75b2 */ /* 0x0000220008000100 */
        /* <DEDUP_REMOVED lines=23> */
[----:B-1234-:R-:W-:Y:S01]  /*0500*/  NOP ;  /* 0x0000000000007918 */ /* 0x01efe20000000000 */
.L_x_3:
[----:B0-----:R-:W-:Y:S05]  /*0510*/  BSYNC B0 ;  /* 0x0000000000007941 */ /* 0x001fea0003800000 */
.L_x_2:
[----:B------:R-:W-:Y:S01]  /*0520*/  SHF.R.S32.HI R2, RZ, 0x1f, R4 ;  /* 0x0000001fff027819 */ /* 0x000fe20000011404 */
[----:B------:R-:W0:Y:S01]  /*0530*/  SHFL.IDX PT, R0, R0, RZ, 0x1f ;  /* 0x00001fff00007589 */ /* 0x000e2200000e0000 */
[----:B------:R-:W1:Y:S01]  /*0540*/  S2UR UR9, SR_CTAID.X ;  /* 0x00000000000979c3 */ /* 0x000e620000002500 */
[----:B------:R-:W-:Y:S02]  /*0550*/  ELECT P0, URZ, PT ;  /* 0x00000000003f782f */ /* 0x000fe40003800000 */
[----:B------:R-:W-:Y:S01]  /*0560*/  LEA.HI R2, R2, R4, RZ, 0x7 ;  /* 0x0000000402027211 */ /* 0x000fe200078f38ff */
[----:B------:R-:W-:Y:S01]  /*0570*/  ULDC UR4, c[0x0][0x150] ;  /* 0x0000540000047ab9 */ /* 0x000fe20000000800 */
[----:B------:R-:W-:Y:S01]  /*0580*/  SHF.R.S32.HI R6, RZ, 0x1f, R3 ;  /* 0x0000001fff067819 */ /* 0x000fe20000011403 */
[----:B------:R-:W-:Y:S01]  /*0590*/  NOP ;  /* 0x0000000000007918 */ /* 0x000fe20000000000 */
[----:B------:R-:W-:Y:S01]  /*05a0*/  LOP3.LUT R2, R2, 0xffffff80, RZ, 0xc0, !PT ;  /* 0xffffff8002027812 */ /* 0x000fe200078ec0ff */
[----:B------:R-:W-:Y:S01]  /*05b0*/  NOP ;  /* 0x0000000000007918 */ /* 0x000fe20000000000 */
[----:B------:R-:W-:Y:S01]  /*05c0*/  LEA.HI R6, R6, R3, RZ, 0x2 ;  /* 0x0000000306067211 */ /* 0x000fe200078f10ff */
[----:B------:R-:W2:Y:S02]  /*05d0*/  LDC R8, c[0x0][0x144] ;  /* 0x00005100ff087b82 */ /* 0x000ea40000000800 */
[----:B------:R-:W-:Y:S01]  /*05e0*/  IMAD.IADD R4, R4, 0x1, -R2 ;  /* 0x0000000104047824 */ /* 0x000fe200078e0a02 */
[----:B------:R-:W-:Y:S01]  /*05f0*/  LOP3.LUT R6, R6, 0x3ffffffc, RZ, 0xc0, !PT ;  /* 0x3ffffffc06067812 */ /* 0x000fe200078ec0ff */
[----:B------:R-:W3:Y:S03]  /*0600*/  S2R R2, SR_CTAID.Y ;  /* 0x0000000000027919 */ /* 0x000ee60000002600 */
[----:B------:R-:W-:Y:S01]  /*0610*/  SHF.R.S32.HI R5, RZ, 0x1f, R4 ;  /* 0x0000001fff057819 */ /* 0x000fe20000011404 */
[----:B------:R-:W-:Y:S01]  /*0620*/  IMAD.IADD R6, R3, 0x1, -R6 ;  /* 0x0000000103067824 */ /* 0x000fe200078e0a06 */
[----:B------:R-:W4:Y:S02]  /*0630*/  LDC R13, c[0x0][0x148] ;  /* 0x00005200ff0d7b82 */ /* 0x000f240000000800 */
[----:B------:R-:W-:-:S02]  /*0640*/  LEA.HI R5, R5, R4, RZ, 0x3 ;  /* 0x0000000405057211 */ /* 0x000fc400078f18ff */
[----:B0-----:R-:W-:Y:S02]  /*0650*/  ISETP.NE.OR P0, PT, R0, RZ, !P0 ;  /* 0x000000ff0000720c */ /* 0x001fe40004705670 */
[--C-:B------:R-:W-:Y:S02]  /*0660*/  SHF.R.S32.HI R0, RZ, 0x3, R5.reuse ;  /* 0x00000003ff007819 */ /* 0x100fe40000011405 */
[----:B------:R-:W-:Y:S02]  /*0670*/  SHF.R.S32.HI R5, RZ, 0x1f, R5 ;  /* 0x0000001fff057819 */ /* 0x000fe40000011405 */
[----:B-1----:R-:W-:Y:S02]  /*0680*/  I2FP.F32.U32 R7, UR9 ;  /* 0x0000000900077c45 */ /* 0x002fe40008201000 */
[----:B------:R-:W-:-:S03]  /*0690*/  LEA.HI R5, R5, R0, RZ, 0x2 ;  /* 0x0000000005057211 */ /* 0x000fc600078f10ff */
[----:B------:R-:W-:Y:S01]  /*06a0*/  FMUL R7, R7, UR4 ;  /* 0x0000000407077c20 */ /* 0x000fe20008400000 */
[----:B------:R-:W-:Y:S01]  /*06b0*/  LOP3.LUT R5, R5, 0xfffffffc, RZ, 0xc0, !PT ;  /* 0xfffffffc05057812 */ /* 0x000fe200078ec0ff */
[----:B------:R-:W-:Y:S01]  /*06c0*/  VOTEU.ALL UP0, P0 ;  /* 0x00000000003f7886 */ /* 0x000fe20000000000 */
[----:B------:R-:W-:Y:S01]  /*06d0*/  ULDC UR4, c[0x0][0x154] ;  /* 0x0000550000047ab9 */ /* 0x000fe20000000800 */
[----:B------:R-:W-:Y:S02]  /*06e0*/  VOTEU.ALL UP1, P0 ;  /* 0x00000000003f7886 */ /* 0x000fe40000020000 */
[----:B------:R-:W0:Y:S01]  /*06f0*/  F2I.U32.TRUNC.NTZ R7, R7 ;  /* 0x0000000700077305 */ /* 0x000e22000020f000 */
[----:B------:R-:W-:Y:S01]  /*0700*/  IMAD.IADD R5, R0, 0x1, -R5 ;  /* 0x0000000100057824 */ /* 0x000fe200078e0a05 */
[----:B------:R-:W1:Y:S01]  /*0710*/  @!UP0 S2UR UR7, SR_CgaCtaId ;  /* 0x00000000000789c3 */ /* 0x000e620000008800 */
[----:B------:R-:W-:Y:S02]  /*0720*/  @!UP0 UMOV UR6, 0x400 ;  /* 0x0000040000068882 */ /* 0x000fe40000000000 */
[----:B------:R-:W-:Y:S01]  /*0730*/  IMAD R5, R6, 0x4, R5 ;  /* 0x0000000406057824 */ /* 0x000fe200078e0205 */
[----:B---3--:R-:W-:-:S04]  /*0740*/  I2FP.F32.U32 R6, R2 ;  /* 0x0000000200067245 */ /* 0x008fc80000201000 */
[----:B------:R-:W-:Y:S01]  /*0750*/  LEA.HI R0, R5, R5, RZ, 0x1 ;  /* 0x0000000505007211 */ /* 0x000fe200078f08ff */
[----:B------:R-:W-:Y:S01]  /*0760*/  FMUL R6, R6, UR4 ;  /* 0x0000000406067c20 */ /* 0x000fe20008400000 */
[----:B------:R-:W-:Y:S02]  /*0770*/  UMOV UR4, 0x20 ;  /* 0x0000002000047882 */ /* 0x000fe40000000000 */
[----:B------:R-:W-:Y:S01]  /*0780*/  LOP3.LUT R0, R0, 0xfffffffe, RZ, 0xc0, !PT ;  /* 0xfffffffe00007812 */ /* 0x000fe200078ec0ff */
[----:B0-----:R-:W-:Y:S01]  /*0790*/  IMAD.MOV R11, RZ, RZ, -R7 ;  /* 0x000000ffff0b7224 */ /* 0x001fe200078e0a07 */
[----:B------:R-:W-:-:S04]  /*07a0*/  @!UP0 UIADD3 UR4, -UR4, 0x100000, URZ ;  /* 0x0010000004048890 */ /* 0x000fc8000fffe13f */
[----:B------:R-:W-:Y:S02]  /*07b0*/  @!UP0 USHF.L.U32 UR5, UR4, 0xb, URZ ;  /* 0x0000000b04058899 */ /* 0x000fe4000800063f */
[----:B------:R-:W-:Y:S01]  /*07c0*/  @!UP0 USHF.L.U32 UR4, UR4, 0x1, URZ ;  /* 0x0000000104048899 */ /* 0x000fe2000800063f */
[----:B------:R-:W0:Y:S01]  /*07d0*/  F2I.U32.TRUNC.NTZ R6, R6 ;  /* 0x0000000600067305 */ /* 0x000e22000020f000 */
[----:B------:R-:W3:Y:S01]  /*07e0*/  LDC R7, c[0x0][0x140] ;  /* 0x00005000ff077b82 */ /* 0x000ee20000000800 */
[----:B--2---:R-:W-:Y:S02]  /*07f0*/  IMAD R11, R8, R11, UR9 ;  /* 0x00000009080b7e24 */ /* 0x004fe4000f8e020b */
[----:B------:R-:W-:-:S05]  /*0800*/  IMAD.IADD R0, R5, 0x1, -R0 ;  /* 0x0000000105007824 */ /* 0x000fca00078e0a00 */
[----:B------:R-:W-:Y:S01]  /*0810*/  ISETP.NE.AND P2, PT, R0, R11, PT ;  /* 0x0000000b0000720c */ /* 0x000fe20003f45270 */
[C---:B------:R-:W-:Y:S01]  /*0820*/  IMAD.SHL.U32 R0, R5.reuse, 0x4, RZ ;  /* 0x0000000405007824 */ /* 0x040fe200078e00ff */
[----:B-1----:R-:W-:Y:S01]  /*0830*/  @!UP0 ULEA UR6, UR7, UR6, 0x18 ;  /* 0x0000000607068291 */ /* 0x002fe2000f8ec03f */
[----:B------:R-:W-:Y:S01]  /*0840*/  VOTEU.ALL UP0, P0 ;  /* 0x00000000003f7886 */ /* 0x000fe20000000000 */
[----:B------:R-:W-:Y:S01]  /*0850*/  LOP3.LUT P0, RZ, R4, 0x7, RZ, 0xc0, !PT ;  /* 0x0000000704ff7812 */ /* 0x000fe2000780c0ff */
[----:B0-----:R-:W-:Y:S01]  /*0860*/  IMAD.MOV R12, RZ, RZ, -R6 ;  /* 0x000000ffff0c7224 */ /* 0x001fe200078e0a06 */
[----:B------:R-:W-:-:S03]  /*0870*/  LOP3.LUT R9, R5, 0xc, R0, 0x78, !PT ;  /* 0x0000000c05097812 */ /* 0x000fc600078e7800 */
[----:B----4-:R-:W-:Y:S01]  /*0880*/  IMAD R5, R13, R12, R2 ;  /* 0x0000000c0d057224 */ /* 0x010fe200078e0202 */
[C---:B------:R-:W-:Y:S01]  /*0890*/  ISETP.LT.U32.AND P0, PT, R9.reuse, 0x4, !P0 ;  /* 0x000000040900780c */ /* 0x040fe20004701070 */
[----:B------:R0:W-:Y:S02]  /*08a0*/  STL [R1+0x45c], R9 ;  /* 0x00045c0901007387 */ /* 0x0001e40000100800 */
[----:B------:R-:W-:Y:S02]  /*08b0*/  @P2 LEA.HI R0, R9, R9, RZ, 0x1 ;  /* 0x0000000909002211 */ /* 0x000fe400078f08ff */
[----:B------:R-:W1:Y:S02]  /*08c0*/  FENCE.VIEW.ASYNC.S ;  /* 0x00000000000073c6 */ /* 0x000e640000000000 */
[----:B-1----:R0:W1:Y:S01]  /*08d0*/  @!UP0 SYNCS.EXCH.64 URZ, [UR6+0xf0], UR4 ;  /* 0x0000f004063f85b2 */ /* 0x0020620008000100 */
[----:B---3--:R-:W-:Y:S02]  /*08e0*/  ISETP.EQ.U32.AND P5, PT, R7, 0x1, PT ;  /* 0x000000010700780c */ /* 0x008fe40003fa2070 */
[----:B------:R-:W-:-:S04]  /*08f0*/  @P2 SHF.R.S32.HI R0, RZ, 0x1, R0 ;  /* 0x00000001ff002819 */ /* 0x000fc80000011400 */
[----:B------:R-:W-:Y:S01]  /*0900*/  @P2 ISETP.NE.AND P3, PT, R0, R5, PT ;  /* 0x000000050000220c */ /* 0x000fe20003f65270 */
[----:B------:R-:W-:Y:S01]  /*0910*/  IMAD.MOV.U32 R0, RZ, RZ, 0x1 ;  /* 0x00000001ff007424 */ /* 0x000fe200078e00ff */
[----:B------:R-:W-:Y:S02]  /*0920*/  SEL R5, RZ, 0x1, !P0 ;  /* 0x00000001ff057807 */ /* 0x000fe40004000000 */
[----:B------:R-:W-:-:S04]  /*0930*/  @P2 SEL R0, RZ, 0x1, P3 ;  /* 0x00000001ff002807 */ /* 0x000fc80001800000 */
[----:B------:R-:W-:Y:S01]  /*0940*/  LOP3.LUT R0, R0, R5, RZ, 0xc0, !PT ;  /* 0x0000000500007212 */ /* 0x000fe200078ec0ff */
[----:B------:R0:W2:Y:S01]  /*0950*/  @!UP1 SYNCS.EXCH.64 URZ, [UR6+0xf8], UR4 ;  /* 0x0000f804063f95b2 */ /* 0x0000a20008000100 */
[----:B------:R-:W-:-:S03]  /*0960*/  NOP ;  /* 0x0000000000007918 */ /* 0x000fc60000000000 */
[----:B------:R0:W-:Y:S01]  /*0970*/  STL [R1+0x458], R0 ;  /* 0x0004580001007387 */ /* 0x0001e20000100800 */
[----:B-1----:R-:W-:Y:S05]  /*0980*/  @!P5 BRA `(.L_x_4) ;  /* 0x000000000008d947 */ /* 0x002fea0003800000 */
[----:B--2---:R-:W-:Y:S01]  /*0990*/  UCGABAR_ARV ;  /* 0x00000000000079c7 */ /* 0x004fe20008000000 */
[----:B------:R-:W-:Y:S05]  /*09a0*/  BRA `(.L_x_5) ;  /* 0x0000000000047947 */ /* 0x000fea0003800000 */
.L_x_4:
[----:B--2---:R-:W-:Y:S01]  /*09b0*/  NOP ;  /* 0x0000000000007918 */ /* 0x004fe20000000000 */
.L_x_5:
[----:B0-----:R-:W0:Y:S01]  /*09c0*/  LDC R0, c[0x0][0x65c] ;  /* 0x00019700ff007b82 */ /* 0x001e220000000800 */
[----:B------:R-:W-:Y:S02]  /*09d0*/  IMAD.U32 R4, RZ, RZ, UR9 ;  /* 0x00000009ff047e24 */ /* 0x000fe4000f8e00ff */
[----:B------:R-:W-:Y:S01]  /*09e0*/  IMAD.MOV.U32 R5, RZ, RZ, RZ ;  /* 0x000000ffff057224 */ /* 0x000fe200078e00ff */
[----:B0-----:R-:W-:-:S13]  /*09f0*/  ISETP.NE.AND P4, PT, R0, 0x1, PT ;  /* 0x000000010000780c */ /* 0x001fda0003f85270 */
[----:B------:R-:W0:Y:S01]  /*0a00*/  @P4 LDC R7, c[0x0][0x10] ;  /* 0x00000400ff074b82 */ /* 0x000e220000000800 */
[----:B------:R-:W-:Y:S02]  /*0a10*/  @P4 IMAD.MOV.U32 R3, RZ, RZ, RZ ;  /* 0x000000ffff034224 */ /* 0x000fe400078e00ff */
[----:B------:R-:W-:-:S05]  /*0a20*/  @P4 IMAD.MOV.U32 R15, RZ, RZ, RZ ;  /* 0x000000ffff0f4224 */ /* 0x000fca00078e00ff */
[----:B------:R-:W1:Y:S01]  /*0a30*/  @!P4 LDC R9, c[0x0][0xc] ;  /* 0x00000300ff09cb82 */ /* 0x000e620000000800 */
[----:B0-----:R-:W-:-:S04]  /*0a40*/  @P4 IMAD.WIDE.U32 R6, R7, UR9, R2 ;  /* 0x0000000907064c25 */ /* 0x001fc8000f8e0002 */
[----:B------:R-:W-:Y:S02]  /*0a50*/  @P4 IMAD.MOV.U32 R8, RZ, RZ, R6 ;  /* 0x000000ffff084224 */ /* 0x000fe400078e0006 */
[----:B------:R-:W-:Y:S02]  /*0a60*/  @P4 IMAD.IADD R16, R7, 0x1, R15 ;  /* 0x0000000107104824 */ /* 0x000fe400078e020f */
[----:B-1----:R-:W-:-:S04]  /*0a70*/  @!P4 IMAD.WIDE.U32 R4, R2, R9, R4 ;  /* 0x000000090204c225 */ /* 0x002fc800078e0004 */
[----:B------:R-:W-:Y:S02]  /*0a80*/  @!P4 IMAD.MOV.U32 R8, RZ, RZ, R4 ;  /* 0x000000ffff08c224 */ /* 0x000fe400078e0004 */
[----:B------:R-:W-:-:S03]  /*0a90*/  @!P4 IMAD.MOV.U32 R16, RZ, RZ, R5 ;  /* 0x000000ffff10c224 */ /* 0x000fc600078e0005 */
[----:B------:R0:W-:Y:S04]  /*0aa0*/  STL [R1+0x464], R8 ;  /* 0x0004640801007387 */ /* 0x0001e80000100800 */
[----:B------:R0:W-:Y:S01]  /*0ab0*/  STL [R1+0x460], R16 ;  /* 0x0004601001007387 */ /* 0x0001e20000100800 */
[----:B------:R-:W-:Y:S05]  /*0ac0*/  @!P5 BRA `(.L_x_6) ;  /* 0x00000000000cd947 */ /* 0x000fea0003800000 */
[----:B------:R-:W-:Y:S01]  /*0ad0*/  UCGABAR_WAIT ;  /* 0x0000000000007dc7 */ /* 0x000fe20008000000 */
[----:B------:R-:W-:Y:S01]  /*0ae0*/  CCTL.IVALL ;  /* 0x00000000ff00798f */ /* 0x000fe20002000000 */
[----:B------:R-:W-:Y:S05]  /*0af0*/  BRA `(.L_x_7) ;  /* 0x0000000000047947 */ /* 0x000fea0003800000 */
.L_x_6:
[----:B------:R-:W-:Y:S06]  /*0b00*/  BAR.SYNC.DEFER_BLOCKING 0x0 ;  /* 0x0000000000007b1d */ /* 0x000fec0000010000 */
.L_x_7:
[----:B------:R-:W-:Y:S05]  /*0b10*/  @!P1 BRA `(.L_x_8) ;  /* 0x00000214006c9947 */ /* 0x000fea0003800000 */
[----:B------:R-:W-:-:S06]  /*0b20*/  UISETP.GT.U32.AND UP0, UPT, UR10, 0x1, UPT ;  /* 0x000000010a00788c */ /* 0x000fcc000bf04070 */
[----:B------:R-:W-:-:S13]  /*0b30*/  PLOP3.LUT P0, PT, PT, PT, UP0, 0x80, 0x0 ;  /* 0x000000000000781c */ /* 0x000fda0003f0f008 */
[----:B------:R-:W-:Y:S05]  /*0b40*/  @P0 EXIT ;  /* 0x000000000000094d */ /* 0x000fea0003800000 */
[----:B------:R-:W-:Y:S01]  /*0b50*/  IMAD.MOV.U32 R5, RZ, RZ, -0x1 ;  /* 0xffffffffff057424 */ /* 0x000fe200078e00ff */
[----:B------:R-:W-:Y:S01]  /*0b60*/  ULDC.64 UR4, c[0x0][0x650] ;  /* 0x0001940000047ab9 */ /* 0x000fe20000000a00 */
[----:B------:R-:W-:Y:S01]  /*0b70*/  IMAD.MOV.U32 R4, RZ, RZ, -0x1 ;  /* 0xffffffffff047424 */ /* 0x000fe200078e00ff */
[----:B------:R-:W-:Y:S01]  /*0b80*/  ISETP.GE.U32.AND P0, PT, R8, UR4, PT ;  /* 0x0000000408007c0c */ /* 0x000fe2000bf06070 */
[----:B------:R-:W-:Y:S01]  /*0b90*/  UMOV UR10, 0xffffffff ;  /* 0xffffffff000a7882 */ /* 0x000fe20000000000 */
[----:B------:R1:W-:Y:S01]  /*0ba0*/  STL [R1+0x46c], R5 ;  /* 0x00046c0501007387 */ /* 0x0003e20000100800 */
[----:B------:R-:W-:Y:S02]  /*0bb0*/  PRMT R0, RZ, 0x7610, R0 ;  /* 0x00007610ff007816 */ /* 0x000fe40000000000 */
[----:B------:R-:W-:Y:S01]  /*0bc0*/  ISETP.GE.U32.AND.EX P0, PT, R16, UR5, PT, P0 ;  /* 0x0000000510007c0c */ /* 0x000fe2000bf06100 */
[----:B------:R1:W-:-:S12]  /*0bd0*/  STL [R1+0x468], R4 ;  /* 0x0004680401007387 */ /* 0x0003d80000100800 */
[----:B-1----:R-:W-:Y:S05]  /*0be0*/  @P0 BRA `(.L_x_9) ;  /* 0x00000004003c0947 */ /* 0x002fea0003800000 */
[----:B------:R-:W-:Y:S01]  /*0bf0*/  ULDC.64 UR14, c[0x0][0x628] ;  /* 0x00018a00000e7ab9 */ /* 0x000fe20000000a00 */
[----:B------:R-:W1:Y:S01]  /*0c00*/  LDC.64 R6, c[0x0][0x620] ;  /* 0x00018800ff067b82 */ /* 0x000e620000000a00 */
[----:B------:R-:W-:Y:S01]  /*0c10*/  ISETP.NE.U32.AND P0, PT, RZ, UR14, PT ;  /* 0x0000000eff007c0c */ /* 0x000fe2000bf05070 */
[----:B------:R-:W-:Y:S01]  /*0c20*/  ULDC UR11, c[0x0][0x630] ;  /* 0x00018c00000b7ab9 */ /* 0x000fe20000000800 */
[----:B------:R-:W-:Y:S02]  /*0c30*/  R2UR UR4, R8 ;  /* 0x00000000080472ca */ /* 0x000fe400000e0000 */
[----:B------:R-:W-:Y:S02]  /*0c40*/  ISETP.NE.AND.EX P0, PT, RZ, UR15, PT, P0 ;  /* 0x0000000fff007c0c */ /* 0x000fe4000bf05300 */
[----:B------:R-:W-:-:S11]  /*0c50*/  R2UR UR5, R16 ;  /* 0x00000000100572ca */ /* 0x000fd600000e0000 */
[----:B------:R-:W-:Y:S05]  /*0c60*/  @!P0 BRA `(.L_x_10) ;  /* 0x0000000000308947 */ /* 0x000fea0003800000 */
[----:B------:R-:W-:Y:S01]  /*0c70*/  R2UR UR4, R8 ;  /* 0x00000000080472ca */ /* 0x000fe200000e0000 */
[----:B------:R-:W-:Y:S01]  /*0c80*/  ULDC UR8, c[0x0][0x634] ;  /* 0x00018d0000087ab9 */ /* 0x000fe20000000800 */
[----:B------:R-:W-:-:S11]  /*0c90*/  R2UR UR10, R16 ;  /* 0x00000000100a72ca */ /* 0x000fd600000e0000 */
[----:B------:R-:W-:-:S04]  /*0ca0*/  UIADD3 UR8, UP0, UR4, UR8, URZ ;  /* 0x0000000804087290 */ /* 0x000fc8000ff1e03f */
[----:B------:R-:W-:-:S04]  /*0cb0*/  UIADD3.X UR10, URZ, UR10, URZ, UP0, !UPT ;  /* 0x0000000a3f0a7290 */ /* 0x000fc800087fe43f */
[----:B------:R-:W-:-:S04]  /*0cc0*/  UIMAD.WIDE.U32 UR4, UR10, UR14, URZ ;  /* 0x0000000e0a0472a5 */ /* 0x000fc8000f8e003f */
[----:B------:R-:W-:Y:S02]  /*0cd0*/  UIMAD.WIDE.U32 UR6, UP0, UR8, UR15, UR4 ;  /* 0x0000000f080672a5 */ /* 0x000fe4000f800004 */
[----:B------:R-:W-:Y:S02]  /*0ce0*/  UIMAD.WIDE.U32 UR4, UR8, UR14, URZ ;  /* 0x0000000e080472a5 */ /* 0x000fe4000f8e003f */
[----:B------:R-:W-:Y:S02]  /*0cf0*/  UIADD3.X UR9, URZ, URZ, URZ, UP0, !UPT ;  /* 0x0000003f3f097290 */ /* 0x000fe400087fe43f */
[----:B------:R-:W-:Y:S01]  /*0d00*/  UIADD3 URZ, UP0, UR5, UR6, URZ ;  /* 0x00000006053f7290 */ /* 0x000fe2000ff1e03f */
[----:B------:R-:W-:-:S03]  /*0d10*/  UMOV UR8, UR7 ;  /* 0x0000000700087c82 */ /* 0x000fc60008000000 */
[----:B------:R-:W-:-:S12]  /*0d20*/  UIMAD.WIDE.U32.X UR4, UR10, UR15, UR8, UP0 ;  /* 0x0000000f0a0472a5 */ /* 0x000fd800080e0408 */
.L_x_10:
[----:B------:R-:W-:Y:S01]  /*0d30*/  USHF.R.U64 UR10, UR4, UR11, UR5 ;  /* 0x0000000b040a7299 */ /* 0x000fe20008001205 */
[----:B------:R-:W2:Y:S01]  /*0d40*/  LDC.64 R20, c[0x0][0x640] ;  /* 0x00019000ff147b82 */ /* 0x000ea20000000a00 */
[----:B------:R-:W-:Y:S01]  /*0d50*/  USHF.R.U32.HI UR4, URZ, UR11, UR5 ;  /* 0x0000000b3f047299 */ /* 0x000fe20008011605 */
[----:B------:R-:W-:Y:S02]  /*0d60*/  IMAD.MOV.U32 R4, RZ, RZ, R8 ;  /* 0x000000ffff047224 */ /* 0x000fe400078e0008 */
[----:B------:R-:W-:Y:S01]  /*0d70*/  IMAD R12, R13, R12, R2 ;  /* 0x0000000c0d0c7224 */ /* 0x000fe200078e0202 */
[----:B------:R-:W-:Y:S01]  /*0d80*/  IADD3 R3, P0, RZ, -UR10, RZ ;  /* 0x8000000aff037c10 */ /* 0x000fe2000ff1e0ff */
[----:B------:R-:W-:Y:S02]  /*0d90*/  IMAD.MOV.U32 R13, RZ, RZ, 0x1 ;  /* 0x00000001ff0d7424 */ /* 0x000fe400078e00ff */
[----:B------:R-:W3:Y:S02]  /*0da0*/  LDC R10, c[0x0][0x618] ;  /* 0x00018600ff0a7b82 */ /* 0x000ee40000000800 */
[----:B------:R-:W-:-:S04]  /*0db0*/  IMAD.X R5, RZ, RZ, ~UR4, P0 ;  /* 0x80000004ff057e24 */ /* 0x000fc800080e06ff */
[-C--:B-1----:R-:W-:Y:S02]  /*0dc0*/  IMAD R0, R5, R6.reuse, RZ ;  /* 0x0000000605007224 */ /* 0x082fe400078e02ff */
[----:B------:R-:W1:Y:S01]  /*0dd0*/  LDC R14, c[0x0][0x608] ;  /* 0x00018200ff0e7b82 */ /* 0x000e620000000800 */
[----:B------:R-:W-:Y:S02]  /*0de0*/  IMAD.MOV.U32 R5, RZ, RZ, R16 ;  /* 0x000000ffff057224 */ /* 0x000fe400078e0010 */
[----:B------:R-:W-:-:S05]  /*0df0*/  IMAD.WIDE.U32 R4, R3, R6, R4 ;  /* 0x0000000603047225 */ /* 0x000fca00078e0004 */
[----:B------:R-:W4:Y:S01]  /*0e00*/  LDC R18, c[0x0][0x658] ;  /* 0x00019600ff127b82 */ /* 0x000f220000000800 */
[----:B------:R-:W-:Y:S01]  /*0e10*/  IMAD R3, R3, R7, R0 ;  /* 0x0000000703037224 */ /* 0x000fe200078e0200 */
[----:B--2---:R-:W-:-:S03]  /*0e20*/  ISETP.NE.U32.AND P0, PT, R20, RZ, PT ;  /* 0x000000ff1400720c */ /* 0x004fc60003f05070 */
[----:B------:R-:W-:Y:S01]  /*0e30*/  IMAD.IADD R3, R5, 0x1, R3 ;  /* 0x0000000105037824 */ /* 0x000fe200078e0203 */
[----:B------:R-:W-:Y:S01]  /*0e40*/  ISETP.NE.AND.EX P0, PT, R21, RZ, PT, P0 ;  /* 0x000000ff1500720c */ /* 0x000fe20003f05300 */
[----:B------:R-:W-:Y:S01]  /*0e50*/  IMAD.MOV.U32 R5, RZ, RZ, -0x1 ;  /* 0xffffffffff057424 */ /* 0x000fe200078e00ff */
[----:B0-----:R-:W0:Y:S02]  /*0e60*/  LDC R16, c[0x0][0x600] ;  /* 0x00018000ff107b82 */ /* 0x001e240000000800 */
[-CC-:B---3--:R-:W-:Y:S02]  /*0e70*/  SHF.R.U64 R8, R4, R10.reuse, R3.reuse ;  /* 0x0000000a04087219 */ /* 0x188fe40000001203 */
[----:B------:R-:W-:-:S04]  /*0e80*/  SHF.R.U32.HI R3, RZ, R10, R3 ;  /* 0x0000000aff037219 */ /* 0x000fc80000011603 */
[----:B------:R-:W2:Y:S01]  /*0e90*/  LDC R15, c[0x0][0x648] ;  /* 0x00019200ff0f7b82 */ /* 0x000ea20000000800 */
[-CC-:B-1----:R-:W-:Y:S02]  /*0ea0*/  SHF.R.U64 R23, R8, R14.reuse, R3.reuse ;  /* 0x0000000e08177219 */ /* 0x182fe40000001203 */
[----:B------:R-:W-:-:S05]  /*0eb0*/  SHF.R.U32.HI R3, RZ, R14, R3 ;  /* 0x0000000eff037219 */ /* 0x000fca0000011603 */
[----:B------:R-:W1:Y:S01]  /*0ec0*/  LDC R17, c[0x0][0x638] ;  /* 0x00018e00ff117b82 */ /* 0x000e620000000800 */
[-CC-:B----4-:R-:W-:Y:S02]  /*0ed0*/  SHF.R.U64 R10, R23, R18.reuse, R3.reuse ;  /* 0x00000012170a7219 */ /* 0x190fe40000001203 */
[-C--:B------:R-:W-:Y:S02]  /*0ee0*/  SHF.L.U32 R0, R5, R18.reuse, RZ ;  /* 0x0000001205007219 */ /* 0x080fe400000006ff */
[----:B------:R-:W-:Y:S01]  /*0ef0*/  SHF.R.U32.HI R3, RZ, R18, R3 ;  /* 0x00000012ff037219 */ /* 0x000fe20000011603 */
[----:B------:R-:W-:Y:S01]  /*0f00*/  IMAD.MOV.U32 R2, RZ, RZ, R10 ;  /* 0x000000ffff027224 */ /* 0x000fe200078e000a */
[----:B------:R-:W-:Y:S01]  /*0f10*/  LOP3.LUT R0, RZ, R0, RZ, 0x33, !PT ;  /* 0x00000000ff007212 */ /* 0x000fe200078e33ff */
[----:B------:R-:W3:Y:S01]  /*0f20*/  LDC R19, c[0x0][0x610] ;  /* 0x00018400ff137b82 */ /* 0x000ee20000000800 */
[----:B------:R-:W-:Y:S05]  /*0f30*/  @!P0 BRA `(.L_x_11) ;  /* 0x0000000000288947 */ /* 0x000fea0003800000 */
[----:B------:R-:W4:Y:S02]  /*0f40*/  LDC R7, c[0x0][0x64c] ;  /* 0x00019300ff077b82 */ /* 0x000f240000000800 */
[----:B----4-:R-:W-:-:S05]  /*0f50*/  IADD3 R7, P0, R10, R7, RZ ;  /* 0x000000070a077210 */ /* 0x010fca0007f1e0ff */
[----:B------:R-:W-:-:S04]  /*0f60*/  IMAD.X R9, RZ, RZ, R3, P0 ;  /* 0x000000ffff097224 */ /* 0x000fc800000e0603 */
[----:B------:R-:W-:-:S04]  /*0f70*/  IMAD.WIDE.U32 R2, R9, R20, RZ ;  /* 0x0000001409027225 */ /* 0x000fc800078e00ff */
[----:B------:R-:W-:-:S04]  /*0f80*/  IMAD.WIDE.U32 R4, P0, R7, R21, R2 ;  /* 0x0000001507047225 */ /* 0x000fc80007800002 */
[----:B------:R-:W-:-:S04]  /*0f90*/  IMAD.WIDE.U32 R2, R7, R20, RZ ;  /* 0x0000001407027225 */ /* 0x000fc800078e00ff */
[----:B------:R-:W-:Y:S01]  /*0fa0*/  IMAD.X R7, RZ, RZ, RZ, P0 ;  /* 0x000000ffff077224 */ /* 0x000fe200000e06ff */
[----:B------:R-:W-:Y:S01]  /*0fb0*/  IADD3 RZ, P0, R3, R4, RZ ;  /* 0x0000000403ff7210 */ /* 0x000fe20007f1e0ff */
[----:B------:R-:W-:-:S04]  /*0fc0*/  IMAD.MOV.U32 R6, RZ, RZ, R5 ;  /* 0x000000ffff067224 */ /* 0x000fc800078e0005 */
[----:B------:R-:W-:-:S08]  /*0fd0*/  IMAD.WIDE.U32.X R2, R9, R21, R6, P0 ;  /* 0x0000001509027225 */ /* 0x000fd000000e0406 */
.L_x_11:
[----:B--2---:R-:W-:Y:S01]  /*0fe0*/  SHF.R.U64 R4, R2, R15, R3 ;  /* 0x0000000f02047219 */ /* 0x004fe20000001203 */
[----:B0-----:R-:W-:Y:S01]  /*0ff0*/  VIADD R5, R16, 0xffffffff ;  /* 0xffffffff10057836 */ /* 0x001fe20000000000 */
[----:B------:R-:W-:Y:S02]  /*1000*/  SHF.L.U32 R2, R13, R18, RZ ;  /* 0x000000120d027219 */ /* 0x000fe400000006ff */
[----:B------:R-:W-:Y:S01]  /*1010*/  LOP3.LUT R3, R23, R0, RZ, 0xc0, !PT ;  /* 0x0000000017037212 */ /* 0x000fe200078ec0ff */
[----:B------:R-:W-:Y:S01]  /*1020*/  IMAD.MOV R6, RZ, RZ, -R4 ;  /* 0x000000ffff067224 */ /* 0x000fe200078e0a04 */
[----:B------:R-:W-:Y:S02]  /*1030*/  SEL R0, R11, R12, !P4 ;  /* 0x0000000c0b007207 */ /* 0x000fe40006000000 */
[----:B------:R-:W-:Y:S01]  /*1040*/  LOP3.LUT R5, R8, R5, RZ, 0xc0, !PT ;  /* 0x0000000508057212 */ /* 0x000fe200078ec0ff */
[----:B------:R-:W-:Y:S02]  /*1050*/  IMAD R7, R2, R4, R3 ;  /* 0x0000000402077224 */ /* 0x000fe400078e0203 */
[----:B-1----:R-:W-:-:S02]  /*1060*/  IMAD R3, R6, R17, R10 ;  /* 0x0000001106037224 */ /* 0x002fc400078e020a */
[----:B---3--:R-:W-:Y:S02]  /*1070*/  IMAD R2, R7, R19, R0 ;  /* 0x0000001307027224 */ /* 0x008fe400078e0200 */
[----:B------:R-:W-:Y:S02]  /*1080*/  IMAD R3, R3, R16, R5 ;  /* 0x0000001003037224 */ /* 0x000fe400078e0205 */
[----:B------:R-:W-:-:S03]  /*1090*/  IMAD.MOV.U32 R0, RZ, RZ, 0x1 ;  /* 0x00000001ff007424 */ /* 0x000fc600078e00ff */
[----:B------:R-:W-:Y:S02]  /*10a0*/  SEL R4, R3, R2, !P4 ;  /* 0x0000000203047207 */ /* 0x000fe40006000000 */
[----:B------:R-:W-:-:S03]  /*10b0*/  SEL R2, R2, R3, !P4 ;  /* 0x0000000302027207 */ /* 0x000fc60006000000 */
[----:B------:R1:W-:Y:S04]  /*10c0*/  STL [R1+0x468], R4 ;  /* 0x0004680401007387 */ /* 0x0003e80000100800 */
[----:B------:R1:W-:Y:S02]  /*10d0*/  STL [R1+0x46c], R2 ;  /* 0x00046c0201007387 */ /* 0x0003e40000100800 */
.L_x_9:
[----:B------:R-:W-:-:S08]  /*10e0*/  NOP ;  /* 0x0000000000007918 */ /* 0x000fd00000000000 */
[----:B------:R-:W2:Y:S02]  /*10f0*/  USETMAXREG.TRY_ALLOC.CTAPOOL UP0, 0xf0 ;  /* 0x000000f0000079c8 */ /* 0x000ea40008000600 */
[----:B--2---:R-:W-:-:S13]  /*1100*/  PLOP3.LUT P0, PT, PT, PT, UP0, 0x80, 0x0 ;  /* 0x000000000000781c */ /* 0x004fda0003f0f008 */
[----:B------:R-:W-:Y:S05]  /*1110*/  @!P0 BRA `(.L_x_9) ;  /* 0xfffffffc00f08947 */ /* 0x000fea000383ffff */
[----:B------:R-:W-:Y:S01]  /*1120*/  ULDC.64 UR4, c[0x0][0x598] ;  /* 0x0001660000047ab9 */ /* 0x000fe20000000a00 */
[----:B------:R-:W-:Y:S01]  /*1130*/  ULDC.64 UR20, c[0x0][0x208] ;  /* 0x0000820000147ab9 */ /* 0x000fe20000000a00 */
[----:B------:R-:W-:-:S04]  /*1140*/  ISETP.NE.U32.AND P0, PT, RZ, UR4, PT ;  /* 0x00000004ff007c0c */ /* 0x000fc8000bf05070 */
[----:B------:R-:W-:-:S13]  /*1150*/  ISETP.NE.AND.EX P0, PT, RZ, UR5, PT, P0 ;  /* 0x00000005ff007c0c */ /* 0x000fda000bf05300 */
[----:B------:R-:W-:Y:S05]  /*1160*/  @!P0 BRA `(.L_x_12) ;  /* 0x0000000000208947 */ /* 0x000fea0003800000 */
[----:B-1----:R-:W1:Y:S02]  /*1170*/  LDC.64 R2, c[0x0][0x598] ;  /* 0x00016600ff027b82 */ /* 0x002e640000000a00 */
[----:B-1----:R-:W2:Y:S02]  /*1180*/  LDG.E.64 R2, desc[UR20][R2.64] ;  /* 0x0000001402027981 */ /* 0x002ea4000c1e1b00 */
[----:B--2---:R-:W-:-:S04]  /*1190*/  ISETP.NE.U32.AND P0, PT, R2, RZ, PT ;  /* 0x000000ff0200720c */ /* 0x004fc80003f05070 */
[----:B------:R-:W-:-:S13]  /*11a0*/  ISETP.NE.AND.EX P0, PT, R3, RZ, PT, P0 ;  /* 0x000000ff0300720c */ /* 0x000fda0003f05300 */
[----:B------:R-:W-:Y:S05]  /*11b0*/  @!P0 BRA `(.L_x_12) ;  /* 0x00000000000c8947 */ /* 0x000fea0003800000 */
[----:B------:R-:W2:Y:S02]  /*11c0*/  LD.E R2, desc[UR20][R2.64] ;  /* 0x0000001402027980 */ /* 0x000ea4000c101900 */
[----:B--2---:R-:W-:Y:S01]  /*11d0*/  R2UR UR22, R2 ;  /* 0x00000000021672ca */ /* 0x004fe200000e0000 */
[----:B------:R-:W-:-:S14]  /*11e0*/  BRA `(.L_x_13) ;  /* 0x0000000000247947 */ /* 0x000fdc0003800000 */
.L_x_12:
[----:B------:R-:W-:Y:S02]  /*11f0*/  ULDC.64 UR4, c[0x0][0x588] ;  /* 0x0001620000047ab9 */ /* 0x000fe40000000a00 */
[----:B------:R-:W-:-:S04]  /*1200*/  ISETP.NE.U32.AND P0, PT, RZ, UR4, PT ;  /* 0x00000004ff007c0c */ /* 0x000fc8000bf05070 */
[----:B------:R-:W-:-:S13]  /*1210*/  ISETP.NE.AND.EX P0, PT, RZ, UR5, PT, P0 ;  /* 0x00000005ff007c0c */ /* 0x000fda000bf05300 */
[----:B------:R-:W-:Y:S05]  /*1220*/  @!P0 BRA `(.L_x_14) ;  /* 0x0000000000108947 */ /* 0x000fea0003800000 */
[----:B-1----:R-:W1:Y:S02]  /*1230*/  LDC.64 R2, c[0x0][0x588] ;  /* 0x00016200ff027b82 */ /* 0x002e640000000a00 */
[----:B-1----:R-:W2:Y:S02]  /*1240*/  LDG.E R2, desc[UR20][R2.64] ;  /* 0x0000001402027981 */ /* 0x002ea4000c1e1900 */
[----:B--2---:R-:W-:Y:S01]  /*1250*/  R2UR UR22, R2 ;  /* 0x00000000021672ca */ /* 0x004fe200000e0000 */
[----:B------:R-:W-:-:S14]  /*1260*/  BRA `(.L_x_13) ;  /* 0x0000000000047947 */ /* 0x000fdc0003800000 */
.L_x_14:
[----:B------:R-:W-:-:S05]  /*1270*/  ULDC UR22, c[0x0][0x580] ;  /* 0x0001600000167ab9 */ /* 0x000fca0000000800 */
.L_x_13:
[----:B------:R-:W-:Y:S02]  /*1280*/  ULDC.64 UR4, c[0x0][0x5a0] ;  /* 0x0001680000047ab9 */ /* 0x000fe40000000a00 */
        /* <DEDUP_REMOVED lines=11> */
.L_x_15:
        /* <DEDUP_REMOVED lines=8> */
.L_x_17:
[----:B------:R-:W-:-:S05]  /*13c0*/  ULDC UR23, c[0x0][0x584] ;  /* 0x0001610000177ab9 */ /* 0x000fca0000000800 */
.L_x_16:
[----:B------:R-:W-:-:S13]  /*13d0*/  LOP3.LUT P0, RZ, R0, 0xff, RZ, 0xc0, !PT ;  /* 0x000000ff00ff7812 */ /* 0x000fda000780c0ff */
[----:B------:R-:W-:Y:S05]  /*13e0*/  @!P0 EXIT ;  /* 0x000000000000894d */ /* 0x000fea0003800000 */
[----:B------:R-:W-:Y:S01]  /*13f0*/  ULDC UR4, c[0x0][0x28c] ;  /* 0x0000a30000047ab9 */ /* 0x000fe20000000800 */
[----:B------:R-:W-:Y:S02]  /*1400*/  ULOP3.LUT UR24, UR13, 0x1, URZ, 0xfc, !UPT ;  /* 0x000000010d187892 */ /* 0x000fe4000f8efc3f */
[----:B------:R-:W-:-:S04]  /*1410*/  UIADD3 UR4, UR4, 0x1f, URZ ;  /* 0x0000001f04047890 */ /* 0x000fc8000fffe03f */
[----:B------:R-:W-:-:S04]  /*1420*/  USHF.R.S32.HI UR5, URZ, 0x1f, UR4 ;  /* 0x0000001f3f057899 */ /* 0x000fc80008011404 */
[----:B------:R-:W-:-:S03]  /*1430*/  ULEA.HI UR5, UR5, UR4, URZ, 0x5 ;  /* 0x0000000405057291 */ /* 0x000fc6000f8f283f */
[----:B------:R-:W-:Y:S01]  /*1440*/  UMOV UR4, URZ ;  /* 0x0000003f00047c82 */ /* 0x000fe20008000000 */
[----:B------:R-:W-:-:S03]  /*1450*/  USHF.R.S32.HI UR9, URZ, 0x5, UR5 ;  /* 0x000000053f097899 */ /* 0x000fc60008011405 */
[----:B------:R-:W-:-:S09]  /*1460*/  UMOV UR5, URZ ;  /* 0x0000003f00057c82 */ /* 0x000fd20008000000 */
.L_x_556:
[----:B------:R-:W-:Y:S01]  /*1470*/  STL [R1+0x454], RZ ;  /* 0x000454ff01007387 */ /* 0x000fe20000100800 */
[----:B--2---:R-:W2:Y:S01]  /*1480*/  S2UR UR16, SR_CgaCtaId ;  /* 0x00000000001079c3 */ /* 0x004ea20000008800 */
[----:B------:R-:W-:Y:S01]  /*1490*/  UMOV UR15, 0x400 ;  /* 0x00000400000f7882 */ /* 0x000fe20000000000 */
[----:B------:R-:W-:Y:S01]  /*14a0*/  UMOV UR6, URZ ;  /* 0x0000003f00067c82 */ /* 0x000fe20008000000 */
[----:B------:R-:W-:Y:S01]  /*14b0*/  STL [R1+0x450], RZ ;  /* 0x000450ff01007387 */ /* 0x000fe20000100800 */
[----:B------:R-:W-:Y:S01]  /*14c0*/  UMOV UR7, URZ ;  /* 0x0000003f00077c82 */ /* 0x000fe20008000000 */
[----:B------:R-:W-:Y:S01]  /*14d0*/  UMOV UR8, URZ ;  /* 0x0000003f00087c82 */ /* 0x000fe20008000000 */
[----:B------:R-:W-:Y:S01]  /*14e0*/  CS2R R236, SRZ ;  /* 0x0000000000ec7805 */ /* 0x000fe2000001ff00 */
[----:B------:R-:W-:Y:S01]  /*14f0*/  STL [R1+0x44c], RZ ;  /* 0x00044cff01007387 */ /* 0x000fe20000100800 */
[----:B-1----:R-:W1:Y:S01]  /*1500*/  LDC R2, c[0x0][0x28c] ;  /* 0x0000a300ff027b82 */ /* 0x002e620000000800 */
[----:B------:R-:W-:-:S02]  /*1510*/  CS2R R234, SRZ ;  /* 0x0000000000ea7805 */ /* 0x000fc4000001ff00 */
[----:B------:R-:W-:Y:S01]  /*1520*/  CS2R R232, SRZ ;  /* 0x0000000000e87805 */ /* 0x000fe2000001ff00 */
[----:B------:R-:W-:Y:S01]  /*1530*/  STL [R1+0x448], RZ ;  /* 0x000448ff01007387 */ /* 0x000fe20000100800 */
[----:B------:R-:W-:Y:S02]  /*1540*/  CS2R R230, SRZ ;  /* 0x0000000000e67805 */ /* 0x000fe4000001ff00 */
[----:B------:R-:W-:Y:S02]  /*1550*/  CS2R R228, SRZ ;  /* 0x0000000000e47805 */ /* 0x000fe4000001ff00 */
[----:B------:R-:W-:Y:S01]  /*1560*/  CS2R R226, SRZ ;  /* 0x0000000000e27805 */ /* 0x000fe2000001ff00 */
[----:B------:R-:W-:Y:S01]  /*1570*/  STL [R1+0x444], RZ ;  /* 0x000444ff01007387 */ /* 0x000fe20000100800 */
[----:B------:R-:W-:Y:S02]  /*1580*/  CS2R R224, SRZ ;  /* 0x0000000000e07805 */ /* 0x000fe4000001ff00 */
        /* <DEDUP_REMOVED lines=15> */
[----:B-1----:R-:W-:Y:S02]  /*1680*/  ISETP.GE.AND P0, PT, R2, 0x1, PT ;  /* 0x000000010200780c */ /* 0x002fe40003f06270 */
        /* <DEDUP_REMOVED lines=37> */
[----:B0-----:R-:W-:Y:S01]  /*18e0*/  CS2R R16, SRZ ;  /* 0x0000000000107805 */ /* 0x001fe2000001ff00 */
        /* <DEDUP_REMOVED lines=93> */
[----:B------:R-:W-:-:S03]  /*1ec0*/  CS2R R150, SRZ ;  /* 0x0000000000967805 */ /* 0x000fc6000001ff00 */
[----:B------:R-:W-:Y:S04]  /*1ed0*/  STL [R1+0x3ac], RZ ;  /* 0x0003acff01007387 */ /* 0x000fe80000100800 */
        /* <DEDUP_REMOVED lines=107> */
[----:B------:R-:W-:Y:S04]  /*2590*/  STL [R1], RZ ;  /* 0x000000ff01007387 */ /* 0x000fe80000100800 */
        /* <DEDUP_REMOVED lines=39> */
[----:B------:R-:W-:Y:S01]  /*2810*/  STL [R1+0xa0], RZ ;  /* 0x0000a0ff01007387 */ /* 0x000fe20000100800 */
[----:B------:R-:W0:Y:S03]  /*2820*/  S2R R0, SR_TID.X ;  /* 0x0000000000007919 */ /* 0x000e260000002100 */
        /* <DEDUP_REMOVED lines=8> */
[----:B0-----:R-:W-:-:S03]  /*28b0*/  LOP3.LUT R0, R0, 0x80, RZ, 0xc0, !PT ;  /* 0x0000008000007812 */ /* 0x001fc600078ec0ff */
[----:B------:R-:W-:Y:S01]  /*28c0*/  STL [R1+0xc4], RZ ;  /* 0x0000c4ff01007387 */ /* 0x000fe20000100800 */
[----:B------:R-:W-:-:S03]  /*28d0*/  SHF.R.U32.HI R0, RZ, 0x7, R0 ;  /* 0x00000007ff007819 */ /* 0x000fc60000011600 */
        /* <DEDUP_REMOVED lines=33> */
[----:B------:R-:W0:Y:S04]  /*2af0*/  SHFL.IDX PT, R0, R0, RZ, 0x1f ;  /* 0x00001fff00007589 */ /* 0x000e2800000e0000 */
[----:B------:R1:W-:Y:S04]  /*2b00*/  STL [R1+0x14c], RZ ;  /* 0x00014cff01007387 */ /* 0x0003e80000100800 */
[----:B------:R1:W-:Y:S04]  /*2b10*/  STL [R1+0x150], RZ ;  /* 0x000150ff01007387 */ /* 0x0003e80000100800 */
[----:B------:R1:W-:Y:S04]  /*2b20*/  STL [R1+0x154], RZ ;  /* 0x000154ff01007387 */ /* 0x0003e80000100800 */
[----:B------:R1:W-:Y:S04]  /*2b30*/  STL [R1+0x158], RZ ;  /* 0x000158ff01007387 */ /* 0x0003e80000100800 */
[----:B------:R1:W-:Y:S04]  /*2b40*/  STL [R1+0x15c], RZ ;  /* 0x00015cff01007387 */ /* 0x0003e80000100800 */
[----:B------:R1:W-:Y:S01]  /*2b50*/  STL [R1+0x160], RZ ;  /* 0x000160ff01007387 */ /* 0x0003e20000100800 */
[----:B0-----:R-:W-:Y:S01]  /*2b60*/  R2UR UR12, R0 ;  /* 0x00000000000c72ca */ /* 0x001fe200000e0000 */
[----:B------:R-:W-:-:S02]  /*2b70*/  IMAD.U32 R0, RZ, RZ, UR4 ;  /* 0x00000004ff007e24 */ /* 0x000fc4000f8e00ff */
[----:B------:R1:W-:Y:S04]  /*2b80*/  STL [R1+0x164], RZ ;  /* 0x000164ff01007387 */ /* 0x0003e80000100800 */
[----:B------:R1:W-:Y:S04]  /*2b90*/  STL [R1+0x168], RZ ;  /* 0x000168ff01007387 */ /* 0x0003e80000100800 */
[----:B------:R1:W-:Y:S02]  /*2ba0*/  STL [R1+0x16c], RZ ;  /* 0x00016cff01007387 */ /* 0x0003e40000100800 */
[----:B------:R-:W-:-:S02]  /*2bb0*/  ULEA.HI UR11, UR12, UR12, URZ, 0x1 ;  /* 0x0000000c0c0b7291 */ /* 0x000fc4000f8f083f */
[----:B------:R1:W-:Y:S02]  /*2bc0*/  STL [R1+0x170], RZ ;  /* 0x000170ff01007387 */ /* 0x0003e40000100800 */
[----:B------:R-:W-:Y:S02]  /*2bd0*/  ULOP3.LUT UR14, UR11, 0x1ffffe, URZ, 0xc0, !UPT ;  /* 0x001ffffe0b0e7892 */ /* 0x000fe4000f8ec03f */
[----:B------:R1:W-:Y:S01]  /*2be0*/  STL [R1+0x174], RZ ;  /* 0x000174ff01007387 */ /* 0x0003e20000100800 */
[----:B--2---:R-:W-:Y:S02]  /*2bf0*/  ULEA UR11, UR16, UR15, 0x18 ;  /* 0x0000000f100b7291 */ /* 0x004fe4000f8ec03f */
[----:B------:R-:W-:Y:S01]  /*2c00*/  UIADD3 UR14, UR12, -UR14, URZ ;  /* 0x8000000e0c0e7290 */ /* 0x000fe2000fffe03f */
[----:B------:R1:W-:Y:S03]  /*2c10*/  STL [R1+0x178], RZ ;  /* 0x000178ff01007387 */ /* 0x0003e60000100800 */
[----:B------:R-:W-:Y:S01]  /*2c20*/  ULEA UR14, UR14, UR11, 0xb ;  /* 0x0000000b0e0e7291 */ /* 0x000fe2000f8e583f */
[----:B------:R1:W-:Y:S03]  /*2c30*/  STL [R1+0x17c], RZ ;  /* 0x00017cff01007387 */ /* 0x0003e60000100800 */
[----:B------:R-:W-:Y:S01]  /*2c40*/  UIADD3 UR14, UR14, 0x200, URZ ;  /* 0x000002000e0e7890 */ /* 0x000fe2000fffe03f */
[----:B------:R1:W-:Y:S03]  /*2c50*/  STL [R1+0x180], RZ ;  /* 0x000180ff01007387 */ /* 0x0003e60000100800 */
[----:B------:R-:W-:Y:S01]  /*2c60*/  USHF.R.U32.HI UR12, URZ, 0x4, UR14 ;  /* 0x000000043f0c7899 */ /* 0x000fe2000801160e */
[----:B------:R1:W-:Y:S02]  /*2c70*/  STL [R1+0x184], RZ ;  /* 0x000184ff01007387 */ /* 0x0003e40000100800 */
[----:B------:R-:W-:Y:S01]  /*2c80*/  UMOV UR14, UR5 ;  /* 0x00000005000e7c82 */ /* 0x000fe20008000000 */
[----:B------:R-:W-:Y:S01]  /*2c90*/  ULOP3.LUT UR12, UR12, 0x3fff, URZ, 0xc0, !UPT ;  /* 0x00003fff0c0c7892 */ /* 0x000fe2000f8ec03f */
[----:B------:R1:W-:Y:S04]  /*2ca0*/  STL [R1+0x188], RZ ;  /* 0x000188ff01007387 */ /* 0x0003e80000100800 */
        /* <DEDUP_REMOVED lines=28> */
[----:B------:R1:W-:Y:S01]  /*2e70*/  STL [R1+0x1fc], RZ ;  /* 0x0001fcff01007387 */ /* 0x0003e20000100800 */
[----:B------:R-:W-:Y:S05]  /*2e80*/  @!P0 BRA `(.L_x_18) ;  /* 0x0000003400dc8947 */ /* 0x000fea0003800000 */
[----:B------:R-:W-:-:S06]  /*2e90*/  UISETP.NE.AND UP0, UPT, UR24, 0x3, UPT ;  /* 0x000000031800788c */ /* 0x000fcc000bf05270 */
[----:B------:R-:W-:-:S13]  /*2ea0*/  PLOP3.LUT P1, PT, PT, PT, UP0, 0x80, 0x0 ;  /* 0x000000000000781c */ /* 0x000fda0003f2f008 */
[----:B------:R-:W-:Y:S05]  /*2eb0*/  @!P1 BRA `(.L_x_19) ;  /* 0x0000000000049947 */ /* 0x000fea0003800000 */
[----:B------:R-:W-:Y:S01]  /*2ec0*/  BPT.TRAP 0x1 ;  /* 0x000000040000795c */ /* 0x000fe20000300000 */
.L_x_19:
[----:B------:R-:W-:Y:S01]  /*2ed0*/  ULEA UR7, UR5, UR11, 0x3 ;  /* 0x0000000b05077291 */ /* 0x000fe2000f8e183f */
[----:B------:R-:W-:-:S05]  /*2ee0*/  IMAD.U32 R0, RZ, RZ, UR4 ;  /* 0x00000004ff007e24 */ /* 0x000fca000f8e00ff */
[----:B------:R-:W-:-:S04]  /*2ef0*/  SHF.L.U32 R0, R0, 0x1f, RZ ;  /* 0x0000001f00007819 */ /* 0x000fc800000006ff */
[----:B------:R0:W2:Y:S01]  /*2f00*/  SYNCS.PHASECHK.TRANS64.TRYWAIT P0, [UR7], R0 ;  /* 0x00000000ff0075a7 */ /* 0x0000a20008000147 */
[----:B------:R-:W-:Y:S05]  /*2f10*/  @!P1 BRA `(.L_x_20) ;  /* 0x0000000000049947 */ /* 0x000fea0003800000 */
[----:B------:R-:W-:Y:S01]  /*2f20*/  BPT.TRAP 0x1 ;  /* 0x000000040000795c */ /* 0x000fe20000300000 */
.L_x_20:
[----:B------:R3:W-:Y:S01]  /*2f30*/  STL [R1+0x454], RZ ;  /* 0x000454ff01007387 */ /* 0x0007e20000100800 */
[----:B------:R-:W-:Y:S01]  /*2f40*/  UMOV UR6, 0x1 ;  /* 0x0000000100067882 */ /* 0x000fe20000000000 */
[----:B--2---:R-:W-:Y:S05]  /*2f50*/  @P0 BRA `(.L_x_21) ;  /* 0x0000000000080947 */ /* 0x004fea0003800000 */
[----:B------:R-:W2:Y:S02]  /*2f60*/  SYNCS.PHASECHK.TRANS64.TRYWAIT P0, [UR7], R0 ;  /* 0x00000000ff0075a7 */ /* 0x000ea40008000147 */
[----:B--2---:R-:W-:Y:S05]  /*2f70*/  @!P0 BRA `(.L_x_22) ;  /* 0x0000020c00888947 */ /* 0x004fea0003800000 */
.L_x_21:
[----:B------:R-:W-:Y:S01]  /*2f80*/  UIADD3 UR7, UR11, 0x1c200, URZ ;  /* 0x0001c2000b077890 */ /* 0x000fe2000fffe03f */
[----:B------:R-:W-:Y:S01]  /*2f90*/  WARPGROUP.ARRIVE ;  /* 0x00000000000079c5 */ /* 0x000fe20000000000 */
[----:B------:R-:W-:Y:S01]  /*2fa0*/  ULOP3.LUT UR16, UR12, 0x10000, URZ, 0xfc, !UPT ;  /* 0x000100000c107892 */ /* 0x000fe2000f8efc3f */
[----:B------:R-:W-:Y:S01]  /*2fb0*/  STL [R1+0x450], RZ ;  /* 0x000450ff01007387 */ /* 0x000fe20000100800 */
[----:B------:R-:W-:Y:S01]  /*2fc0*/  USHF.R.U32.HI UR7, URZ, 0x4, UR7 ;  /* 0x000000043f077899 */ /* 0x000fe20008011607 */
[----:B------:R-:W-:Y:S01]  /*2fd0*/  CS2R R236, SRZ ;  /* 0x0000000000ec7805 */ /* 0x000fe2000001ff00 */
[----:B------:R-:W-:Y:S01]  /*2fe0*/  ULEA UR16, UR5, UR16, 0x9 ;  /* 0x0000001005107291 */ /* 0x000fe2000f8e483f */
[----:B------:R-:W-:Y:S01]  /*2ff0*/  STL [R1+0x44c], RZ ;  /* 0x00044cff01007387 */ /* 0x000fe20000100800 */
[----:B------:R-:W-:Y:S01]  /*3000*/  ULOP3.LUT UR7, UR7, 0x3fff, URZ, 0xc0, !UPT ;  /* 0x00003fff07077892 */ /* 0x000fe2000f8ec03f */
[----:B------:R-:W-:Y:S01]  /*3010*/  CS2R R234, SRZ ;  /* 0x0000000000ea7805 */ /* 0x000fe2000001ff00 */
[----:B------:R-:W-:Y:S01]  /*3020*/  UMOV UR17, 0xc0000010 ;  /* 0xc000001000117882 */ /* 0x000fe20000000000 */
[----:B------:R-:W-:Y:S01]  /*3030*/  UMOV UR19, 0xc0000010 ;  /* 0xc000001000137882 */ /* 0x000fe20000000000 */
[----:B------:R-:W-:Y:S01]  /*3040*/  ULOP3.LUT UR7, UR7, 0x10000, URZ, 0xfc, !UPT ;  /* 0x0001000007077892 */ /* 0x000fe2000f8efc3f */
[----:B------:R-:W-:Y:S01]  /*3050*/  STL [R1+0x448], RZ ;  /* 0x000448ff01007387 */ /* 0x000fe20000100800 */
[----:B------:R-:W-:-:S02]  /*3060*/  CS2R R232, SRZ ;  /* 0x0000000000e87805 */ /* 0x000fc4000001ff00 */
[----:B------:R-:W-:Y:S01]  /*3070*/  CS2R R230, SRZ ;  /* 0x0000000000e67805 */ /* 0x000fe2000001ff00 */
[----:B------:R-:W-:Y:S01]  /*3080*/  ULEA UR18, UR5, UR7, 0x9 ;  /* 0x0000000705127291 */ /* 0x000fe2000f8e483f */
[----:B------:R-:W-:Y:S01]  /*3090*/  STL [R1+0x444], RZ ;  /* 0x000444ff01007387 */ /* 0x000fe20000100800 */
[----:B------:R-:W-:Y:S01]  /*30a0*/  CS2R R228, SRZ ;  /* 0x0000000000e47805 */ /* 0x000fe2000001ff00 */
[----:B------:R-:W-:Y:S01]  /*30b0*/  ULDC UR7, c[0x0][0x50c] ;  /* 0x0001430000077ab9 */ /* 0x000fe20000000800 */
[----:B------:R-:W-:Y:S01]  /*30c0*/  CS2R R226, SRZ ;  /* 0x0000000000e27805 */ /* 0x000fe2000001ff00 */
[----:B------:R-:W-:Y:S01]  /*30d0*/  STL [R1+0x440], RZ ;  /* 0x000440ff01007387 */ /* 0x000fe20000100800 */
[----:B------:R-:W-:Y:S01]  /*30e0*/  UISETP.NE.AND UP0, UPT, UR7, 0x1, UPT ;  /* 0x000000010700788c */ /* 0x000fe2000bf05270 */
[----:B------:R-:W-:Y:S02]  /*30f0*/  CS2R R224, SRZ ;  /* 0x0000000000e07805 */ /* 0x000fe4000001ff00 */
[----:B------:R-:W-:Y:S01]  /*3100*/  CS2R R222, SRZ ;  /* 0x0000000000de7805 */ /* 0x000fe2000001ff00 */
[----:B------:R-:W-:Y:S01]  /*3110*/  QGMMA.64x256x32.F32.E5M2.E5M2 R4, gdesc[UR16], RZ, !UPT, gsb0 ;  /* 0x03e00000100479f3 */ /* 0x000fe2000c0038ff */
[----:B------:R-:W-:Y:S01]  /*3120*/  STL [R1+0x43c], RZ ;  /* 0x00043cff01007387 */ /* 0x000fe20000100800 */
[----:B------:R-:W-:Y:S01]  /*3130*/  UIADD3 UR16, UR16, 0x100, URZ ;  /* 0x0000010010107890 */ /* 0x000fe2000fffe03f */
[----:B------:R-:W-:Y:S01]  /*3140*/  CS2R R220, SRZ ;  /* 0x0000000000dc7805 */ /* 0x000fe2000001ff00 */
[----:B------:R-:W-:Y:S01]  /*3150*/  UMOV UR17, 0xc0000010 ;  /* 0xc000001000117882 */ /* 0x000fe20000000000 */
[----:B------:R-:W-:Y:S01]  /*3160*/  STL [R1+0x438], RZ ;  /* 0x000438ff01007387 */ /* 0x000fe20000100800 */
[----:B------:R-:W-:Y:S01]  /*3170*/  USEL UR7, URZ, 0x1, UP0 ;  /* 0x000000013f077887 */ /* 0x000fe20008000000 */
[----:B------:R-:W-:-:S02]  /*3180*/  CS2R R218, SRZ ;  /* 0x0000000000da7805 */ /* 0x000fc4000001ff00 */
[----:B------:R-:W-:Y:S01]  /*3190*/  CS2R R216, SRZ ;  /* 0x0000000000d87805 */ /* 0x000fe2000001ff00 */
[----:B------:R-:W-:Y:S01]  /*31a0*/  STL [R1+0x434], RZ ;  /* 0x000434ff01007387 */ /* 0x000fe20000100800 */
[----:B------:R-:W-:Y:S02]  /*31b0*/  CS2R R214, SRZ ;  /* 0x0000000000d67805 */ /* 0x000fe4000001ff00 */
[----:B------:R-:W-:Y:S02]  /*31c0*/  CS2R R212, SRZ ;  /* 0x0000000000d47805 */ /* 0x000fe4000001ff00 */
[----:B------:R-:W-:Y:S01]  /*31d0*/  ISETP.NE.AND P0, PT, RZ, UR7, PT ;  /* 0x00000007ff007c0c */ /* 0x000fe2000bf05270 */
        /* <DEDUP_REMOVED lines=93> */
[----:B------:R-:W-:-:S02]  /*37b0*/  WARPGROUP.DEPBAR.LE gsb0, 0x0 ;  /* 0x00008000000079c5 */ /* 0x000fc40000010000 */
[----:B--2---:R-:W-:Y:S01]  /*37c0*/  IMAD.MOV.U32 R3, RZ, RZ, R129 ;  /* 0x000000ffff037224 */ /* 0x004fe200078e0081 */
[----:B------:R-:W-:Y:S01]  /*37d0*/  STL [R1+0x334], RZ ;  /* 0x000334ff01007387 */ /* 0x000fe20000100800 */
[----:B------:R-:W-:Y:S02]  /*37e0*/  IMAD.MOV.U32 R2, RZ, RZ, R130 ;  /* 0x000000ffff027224 */ /* 0x000fe400078e0082 */
[----:B0-----:R-:W-:Y:S01]  /*37f0*/  IMAD.MOV.U32 R0, RZ, RZ, R131 ;  /* 0x000000ffff007224 */ /* 0x001fe200078e0083 */
        /* <DEDUP_REMOVED lines=23> */
[----:B------:R0:W-:Y:S04]  /*3970*/  STL.64 [R1], R4 ;  /* 0x0000000401007387 */ /* 0x0001e80000100a00 */
[----:B------:R2:W-:Y:S04]  /*3980*/  STL.64 [R1+0x8], R6 ;  /* 0x0000080601007387 */ /* 0x0005e80000100a00 */
[----:B------:R4:W-:Y:S04]  /*3990*/  STL.64 [R1+0x10], R8 ;  /* 0x0000100801007387 */ /* 0x0009e80000100a00 */
[----:B------:R5:W-:Y:S01]  /*39a0*/  STL.64 [R1+0x18], R10 ;  /* 0x0000180a01007387 */ /* 0x000be20000100a00 */
[----:B0-----:R-:W-:-:S03]  /*39b0*/  CS2R R4, SRZ ;  /* 0x0000000000047805 */ /* 0x001fc6000001ff00 */
[----:B------:R0:W-:Y:S01]  /*39c0*/  STL.64 [R1+0x20], R12 ;  /* 0x0000200c01007387 */ /* 0x0001e20000100a00 */
[----:B--2---:R-:W-:-:S03]  /*39d0*/  CS2R R6, SRZ ;  /* 0x0000000000067805 */ /* 0x004fc6000001ff00 */
[----:B------:R2:W-:Y:S01]  /*39e0*/  STL.64 [R1+0x28], R14 ;  /* 0x0000280e01007387 */ /* 0x0005e20000100a00 */
[----:B----4-:R-:W-:-:S03]  /*39f0*/  CS2R R8, SRZ ;  /* 0x0000000000087805 */ /* 0x010fc6000001ff00 */
[----:B------:R4:W-:Y:S01]  /*3a00*/  STL.64 [R1+0x30], R16 ;  /* 0x0000301001007387 */ /* 0x0009e20000100a00 */
[----:B-----5:R-:W-:-:S03]  /*3a10*/  CS2R R10, SRZ ;  /* 0x00000000000a7805 */ /* 0x020fc6000001ff00 */
[----:B------:R5:W-:Y:S01]  /*3a20*/  STL.64 [R1+0x38], R18 ;  /* 0x0000381201007387 */ /* 0x000be20000100a00 */
[----:B0-----:R-:W-:-:S03]  /*3a30*/  CS2R R12, SRZ ;  /* 0x00000000000c7805 */ /* 0x001fc6000001ff00 */
[----:B------:R0:W-:Y:S01]  /*3a40*/  STL.64 [R1+0x40], R20 ;  /* 0x0000401401007387 */ /* 0x0001e20000100a00 */
[----:B--2---:R-:W-:-:S03]  /*3a50*/  CS2R R14, SRZ ;  /* 0x00000000000e7805 */ /* 0x004fc6000001ff00 */
[----:B------:R2:W-:Y:S01]  /*3a60*/  STL.64 [R1+0x48], R22 ;  /* 0x0000481601007387 */ /* 0x0005e20000100a00 */
[----:B----4-:R-:W-:-:S03]  /*3a70*/  CS2R R16, SRZ ;  /* 0x0000000000107805 */ /* 0x010fc6000001ff00 */
[----:B------:R-:W-:Y:S01]  /*3a80*/  STL.64 [R1+0x50], R24 ;  /* 0x0000501801007387 */ /* 0x000fe20000100a00 */
[----:B-----5:R-:W-:-:S03]  /*3a90*/  CS2R R18, SRZ ;  /* 0x0000000000127805 */ /* 0x020fc6000001ff00 */
[----:B------:R-:W-:Y:S01]  /*3aa0*/  STL.64 [R1+0x58], R26 ;  /* 0x0000581a01007387 */ /* 0x000fe20000100a00 */
[----:B0-----:R-:W-:-:S03]  /*3ab0*/  CS2R R20, SRZ ;  /* 0x0000000000147805 */ /* 0x001fc6000001ff00 */
[----:B------:R-:W-:Y:S01]  /*3ac0*/  STL.64 [R1+0x60], R28 ;  /* 0x0000601c01007387 */ /* 0x000fe20000100a00 */
[----:B--2---:R-:W-:-:S03]  /*3ad0*/  CS2R R22, SRZ ;  /* 0x0000000000167805 */ /* 0x004fc6000001ff00 */
[----:B------:R-:W-:Y:S04]  /*3ae0*/  STL.64 [R1+0x68], R30 ;  /* 0x0000681e01007387 */ /* 0x000fe80000100a00 */
        /* <DEDUP_REMOVED lines=49> */
[----:B------:R0:W-:Y:S04]  /*3e00*/  STL.64 [R1+0x1f8], R130 ;  /* 0x0001f88201007387 */ /* 0x0001e80000100a00 */
[----:B------:R2:W-:Y:S04]  /*3e10*/  STL [R1+0x2d4], RZ ;  /* 0x0002d4ff01007387 */ /* 0x0005e80000100800 */
[----:B------:R2:W-:Y:S01]  /*3e20*/  STL [R1+0x2d0], RZ ;  /* 0x0002d0ff01007387 */ /* 0x0005e20000100800 */
[----:B0-----:R-:W-:-:S03]  /*3e30*/  WARPGROUP.ARRIVE ;  /* 0x00000000000079c5 */ /* 0x001fc60000000000 */
[----:B------:R2:W-:Y:S04]  /*3e40*/  STL [R1+0x2cc], RZ ;  /* 0x0002ccff01007387 */ /* 0x0005e80000100800 */
[----:B------:R2:W-:Y:S01]  /*3e50*/  STL [R1+0x2c8], RZ ;  /* 0x0002c8ff01007387 */ /* 0x0005e20000100800 */
[----:B------:R-:W-:Y:S03]  /*3e60*/  QGMMA.64x256x32.F32.E5M2.E5M2 R24, gdesc[UR16], RZ, !UPT, gsb0 ;  /* 0x03e00000101879f3 */ /* 0x000fe6000c0038ff */
        /* <DEDUP_REMOVED lines=50> */
[----:B------:R-:W-:-:S02]  /*4190*/  WARPGROUP.DEPBAR.LE gsb0, 0x0 ;  /* 0x00008000000079c5 */ /* 0x000fc40000010000 */
[----:B------:R-:W-:Y:S05]  /*41a0*/  @!P0 BRA `(.L_x_23) ;  /* 0x0000002000f88947 */ /* 0x000fea0003800000 */
[----:B------:R-:W4:Y:S04]  /*41b0*/  LDL R4, [R1] ;  /* 0x0000000001047983 */ /* 0x000f280000100800 */
[----:B------:R-:W5:Y:S04]  /*41c0*/  LDL R5, [R1+0x4] ;  /* 0x0000040001057983 */ /* 0x000f680000100800 */
[----:B------:R-:W3:Y:S04]  /*41d0*/  LDL R6, [R1+0x8] ;  /* 0x0000080001067983 */ /* 0x000ee80000100800 */
[----:B------:R-:W2:Y:S04]  /*41e0*/  LDL R7, [R1+0xc] ;  /* 0x00000c0001077983 */ /* 0x000ea80000100800 */
        /* <DEDUP_REMOVED lines=100> */
[----:B------:R0:W-:Y:S04]  /*4830*/  STL [R1+0x4c8], R131 ;  /* 0x0004c88301007387 */ /* 0x0001e80000100800 */
[----:B0-----:R-:W2:Y:S04]  /*4840*/  LDL R131, [R1+0x1a0] ;  /* 0x0001a00001837983 */ /* 0x001ea80000100800 */
        /* <DEDUP_REMOVED lines=39> */
[----:B0-----:R-:W2:Y:S01]  /*4ac0*/  LDL R151, [R1+0x1f0] ;  /* 0x0001f00001977983 */ /* 0x001ea20000100800 */
[----:B------:R-:W-:-:S01]  /*4ad0*/  FADD R3, RZ, R3 ;  /* 0x00000003ff037221 */ /* 0x000fc20000000000 */
[----:B------:R-:W-:Y:S01]  /*4ae0*/  FADD R2, RZ, R2 ;  /* 0x00000002ff027221 */ /* 0x000fe20000000000 */
[----:B----4-:R-:W-:-:S01]  /*4af0*/  FADD R4, RZ, R4 ;  /* 0x00000004ff047221 */ /* 0x010fc20000000000 */
[----:B-----5:R-:W-:Y:S01]  /*4b00*/  FADD R5, RZ, R5 ;  /* 0x00000005ff057221 */ /* 0x020fe20000000000 */
[----:B---3--:R-:W-:-:S01]  /*4b10*/  FADD R6, RZ, R6 ;  /* 0x00000006ff067221 */ /* 0x008fc20000000000 */
[----:B--2---:R-:W-:Y:S01]  /*4b20*/  FADD R7, RZ, R7 ;  /* 0x00000007ff077221 */ /* 0x004fe20000000000 */
[----:B------:R-:W-:-:S01]  /*4b30*/  FADD R8, RZ, R8 ;  /* 0x00000008ff087221 */ /* 0x000fc20000000000 */
[----:B------:R-:W-:Y:S01]  /*4b40*/  FADD R9, RZ, R9 ;  /* 0x00000009ff097221 */ /* 0x000fe20000000000 */
        /* <DEDUP_REMOVED lines=13> */
[----:B------:R-:W2:Y:S01]  /*4c20*/  LDL.LU R131, [R1+0x4c8] ;  /* 0x0004c80001837983 */ /* 0x000ea20000300800 */
        /* <DEDUP_REMOVED lines=13> */
[----:B------:R-:W3:Y:S01]  /*4d00*/  LDL.LU R132, [R1+0x4c4] ;  /* 0x0004c40001847983 */ /* 0x000ee20000300800 */
        /* <DEDUP_REMOVED lines=16> */
[----:B------:R0:W-:Y:S01]  /*4e10*/  STL [R1+0x200], R133 ;  /* 0x0002008501007387 */ /* 0x0001e20000100800 */
        /* <DEDUP_REMOVED lines=9> */
[----:B0-----:R-:W4:Y:S01]  /*4eb0*/  LDL.LU R133, [R1+0x4c0] ;  /* 0x0004c00001857983 */ /* 0x001f220000300800 */
[----:B------:R-:W-:-:S01]  /*4ec0*/  FADD R185, RZ, R185 ;  /* 0x000000b9ffb97221 */ /* 0x000fc20000000000 */
[----:B------:R-:W-:Y:S01]  /*4ed0*/  FADD R186, RZ, R186 ;  /* 0x000000baffba7221 */ /* 0x000fe20000000000 */
[----:B------:R-:W-:-:S01]  /*4ee0*/  FADD R187, RZ, R187 ;  /* 0x000000bbffbb7221 */ /* 0x000fc20000000000 */
        /* <DEDUP_REMOVED lines=10> */
[----:B0-----:R-:W5:Y:S01]  /*4f90*/  LDL.LU R134, [R1+0x4bc] ;  /* 0x0004bc0001867983 */ /* 0x001f620000300800 */
        /* <DEDUP_REMOVED lines=51> */
[----:B0-----:R-:W5:Y:S04]  /*52d0*/  LDL.LU R138, [R1+0x4ac] ;  /* 0x0004ac00018a7983 */ /* 0x001f680000300800 */
[----:B------:R0:W-:Y:S01]  /*52e0*/  STL [R1+0x218], R139 ;  /* 0x0002188b01007387 */ /* 0x0001e20000100800 */
[----:B------:R-:W-:-:S03]  /*52f0*/  FADD R140, RZ, R140 ;  /* 0x0000008cff8c7221 */ /* 0x000fc60000000000 */
        /* <DEDUP_REMOVED lines=34> */
[----:B------:R0:W-:Y:S04]  /*5520*/  STL [R1+0x248], R151 ;  /* 0x0002489701007387 */ /* 0x0001e80000100800 */
[----:B0-----:R-:W5:Y:S04]  /*5530*/  LDL.LU R151, [R1+0x478] ;  /* 0x0004780001977983 */ /* 0x001f680000300800 */
[----:B------:R0:W-:Y:S04]  /*5540*/  STL [R1+0x24c], R3 ;  /* 0x00024c0301007387 */ /* 0x0001e80000100800 */
[----:B------:R1:W-:Y:S01]  /*5550*/  STL [R1+0x250], R2 ;  /* 0x0002500201007387 */ /* 0x0003e20000100800 */
[----:B0-----:R-:W-:-:S01]  /*5560*/  FADD R3, RZ, R0 ;  /* 0x00000000ff037221 */ /* 0x001fc20000000000 */
[----:B------:R-:W-:Y:S01]  /*5570*/  FADD R0, RZ, R25 ;  /* 0x00000019ff007221 */ /* 0x000fe20000000000 */
[----:B-1----:R-:W-:-:S03]  /*5580*/  FADD R2, RZ, R24 ;  /* 0x00000018ff027221 */ /* 0x002fc60000000000 */
[----:B------:R0:W-:Y:S04]  /*5590*/  STL [R1+0x254], R3 ;  /* 0x0002540301007387 */ /* 0x0001e80000100800 */
[----:B------:R1:W-:Y:S04]  /*55a0*/  STL [R1+0x258], R2 ;  /* 0x0002580201007387 */ /* 0x0003e80000100800 */
[----:B------:R2:W-:Y:S01]  /*55b0*/  STL [R1+0x25c], R0 ;  /* 0x00025c0001007387 */ /* 0x0005e20000100800 */
[----:B0-----:R-:W-:-:S01]  /*55c0*/  FADD R3, RZ, R26 ;  /* 0x0000001aff037221 */ /* 0x001fc20000000000 */
[----:B-1----:R-:W-:-:S04]  /*55d0*/  FADD R2, RZ, R27 ;  /* 0x0000001bff027221 */ /* 0x002fc80000000000 */
[----:B------:R0:W-:Y:S01]  /*55e0*/  STL [R1+0x260], R3 ;  /* 0x0002600301007387 */ /* 0x0001e20000100800 */
[----:B--2---:R-:W-:-:S03]  /*55f0*/  FADD R0, RZ, R28 ;  /* 0x0000001cff007221 */ /* 0x004fc60000000000 */
        /* <DEDUP_REMOVED lines=207> */
[----:B---3--:R-:W-:-:S04]  /*62f0*/  FADD R2, RZ, R132 ;  /* 0x00000084ff027221 */ /* 0x008fc80000000000 */
[----:B------:R5:W-:Y:S01]  /*6300*/  STL [R1+0x404], R3 ;  /* 0x0004040301007387 */ /* 0x000be20000100800 */
[----:B----4-:R-:W-:-:S03]  /*6310*/  FADD R0, RZ, R133 ;  /* 0x00000085ff007221 */ /* 0x010fc60000000000 */
[----:B------:R0:W-:Y:S04]  /*6320*/  STL [R1+0x408], R2 ;  /* 0x0004080201007387 */ /* 0x0001e80000100800 */
[----:B------:R1:W-:Y:S01]  /*6330*/  STL [R1+0x40c], R0 ;  /* 0x00040c0001007387 */ /* 0x0003e20000100800 */
[----:B-----5:R-:W-:-:S01]  /*6340*/  FADD R3, RZ, R134 ;  /* 0x00000086ff037221 */ /* 0x020fc20000000000 */
[----:B0-----:R-:W-:-:S04]  /*6350*/  FADD R2, RZ, R135 ;  /* 0x00000087ff027221 */ /* 0x001fc80000000000 */
[----:B------:R0:W-:Y:S01]  /*6360*/  STL [R1+0x410], R3 ;  /* 0x0004100301007387 */ /* 0x0001e20000100800 */
[----:B-1----:R-:W-:-:S03]  /*6370*/  FADD R0, RZ, R136 ;  /* 0x00000088ff007221 */ /* 0x002fc60000000000 */
        /* <DEDUP_REMOVED lines=32> */
[----:B------:R-:W-:-:S05]  /*6580*/  UMOV UR6, URZ ;  /* 0x0000003f00067c82 */ /* 0x000fca0008000000 */
.L_x_23:
[----:B------:R-:W-:-:S04]  /*6590*/  UIADD3 UR14, UR5, 0x1, URZ ;  /* 0x00000001050e7890 */ /* 0x000fc8000fffe03f */
[----:B------:R-:W-:-:S04]  /*65a0*/  UISETP.NE.AND UP0, UPT, UR14, 0xe, UPT ;  /* 0x0000000e0e00788c */ /* 0x000fc8000bf05270 */
[----:B------:R-:W-:Y:S02]  /*65b0*/  USEL UR8, URZ, 0x1, UP0 ;  /* 0x000000013f087887 */ /* 0x000fe40008000000 */
[----:B------:R-:W-:Y:S02]  /*65c0*/  USEL UR14, UR14, URZ, UP0 ;  /* 0x0000003f0e0e7287 */ /* 0x000fe40008000000 */
[----:B------:R-:W-:-:S06]  /*65d0*/  ULOP3.LUT UR8, UR4, UR8, URZ, 0x3c, !UPT ;  /* 0x0000000804087292 */ /* 0x000fcc000f8e3c3f */
[----:B0-----:R-:W-:Y:S01]  /*65e0*/  IMAD.U32 R0, RZ, RZ, UR8 ;  /* 0x00000008ff007e24 */ /* 0x001fe2000f8e00ff */
[----:B------:R-:W-:-:S06]  /*65f0*/  UMOV UR8, 0x1 ;  /* 0x0000000100087882 */ /* 0x000fcc0000000000 */
.L_x_18:
[----:B------:R-:W-:-:S04]  /*6600*/  UISETP.LT.AND UP0, UPT, UR9, 0x1, UPT ;  /* 0x000000010900788c */ /* 0x000fc8000bf01270 */
[----:B------:R-:W-:-:S04]  /*6610*/  USEL UR15, UR9, 0x1, UP0 ;  /* 0x00000001090f7887 */ /* 0x000fc80008000000 */
[----:B------:R-:W-:-:S04]  /*6620*/  UIADD3 UR15, UR9, -UR15, URZ ;  /* 0x8000000f090f7290 */ /* 0x000fc8000fffe03f */
[----:B------:R-:W-:-:S06]  /*6630*/  UISETP.GE.AND UP0, UPT, UR15, 0x1, UPT ;  /* 0x000000010f00788c */ /* 0x000fcc000bf06270 */
[----:B------:R-:W-:-:S13]  /*6640*/  PLOP3.LUT P0, PT, PT, PT, UP0, 0x80, 0x0 ;  /* 0x000000000000781c */ /* 0x000fda0003f0f008 */
[----:B------:R-:W-:Y:S05]  /*6650*/  @!P0 BRA `(.L_x_24) ;  /* 0x0000004c00ac8947 */ /* 0x000fea0003800000 */
[----:B------:R-:W-:Y:S01]  /*6660*/  IMAD.U32 R2, RZ, RZ, UR15 ;  /* 0x0000000fff027e24 */ /* 0x000fe2000f8e00ff */
[----:B------:R-:W-:Y:S01]  /*6670*/  UMOV UR25, UR5 ;  /* 0x0000000500197c82 */ /* 0x000fe20008000000 */
[----:B------:R-:W-:-:S05]  /*6680*/  ULDC UR26, c[0x0][0x50c] ;  /* 0x00014300001a7ab9 */ /* 0x000fca0000000800 */
.L_x_32:
[----:B------:R-:W-:-:S06]  /*6690*/  UISETP.NE.AND UP0, UPT, UR24, 0x3, UPT ;  /* 0x000000031800788c */ /* 0x000fcc000bf05270 */
[----:B------:R-:W-:-:S13]  /*66a0*/  PLOP3.LUT P1, PT, PT, PT, UP0, 0x80, 0x0 ;  /* 0x000000000000781c */ /* 0x000fda0003f2f008 */
[----:B------:R-:W-:Y:S05]  /*66b0*/  @!P1 BRA `(.L_x_25) ;  /* 0x0000000000049947 */ /* 0x000fea0003800000 */
[----:B------:R-:W-:Y:S01]  /*66c0*/  BPT.TRAP 0x1 ;  /* 0x000000040000795c */ /* 0x000fe20000300000 */
.L_x_25:
[----:B------:R-:W0:Y:S01]  /*66d0*/  S2UR UR15, SR_CgaCtaId ;  /* 0x00000000000f79c3 */ /* 0x000e220000008800 */
[----:B------:R-:W-:Y:S01]  /*66e0*/  UMOV UR11, 0x400 ;  /* 0x00000400000b7882 */ /* 0x000fe20000000000 */
[----:B------:R-:W-:Y:S01]  /*66f0*/  SHF.L.U32 R3, R0, 0x1f, RZ ;  /* 0x0000001f00037819 */ /* 0x000fe200000006ff */
[----:B0-----:R-:W-:-:S04]  /*6700*/  ULEA UR11, UR15, UR11, 0x18 ;  /* 0x0000000b0f0b7291 */ /* 0x001fc8000f8ec03f */
[----:B------:R-:W-:-:S09]  /*6710*/  ULEA UR15, UR14, UR11, 0x3 ;  /* 0x0000000b0e0f7291 */ /* 0x000fd2000f8e183f */
[----:B------:R0:W4:Y:S01]  /*6720*/  SYNCS.PHASECHK.TRANS64.TRYWAIT P0, [UR15], R3 ;  /* 0x00000003ff0075a7 */ /* 0x000122000800014f */
[----:B------:R-:W-:Y:S05]  /*6730*/  @!P1 BRA `(.L_x_26) ;  /* 0x0000000000049947 */ /* 0x000fea0003800000 */
[----:B------:R-:W-:Y:S01]  /*6740*/  BPT.TRAP 0x1 ;  /* 0x000000040000795c */ /* 0x000fe20000300000 */
.L_x_26:
[----:B----4-:R-:W-:Y:S05]  /*6750*/  @P0 BRA `(.L_x_27) ;  /* 0x0000000000080947 */ /* 0x010fea0003800000 */
[----:B------:R-:W4:Y:S02]  /*6760*/  SYNCS.PHASECHK.TRANS64.TRYWAIT P0, [UR15], R3 ;  /* 0x00000003ff0075a7 */ /* 0x000f24000800014f */
[----:B----4-:R-:W-:Y:S05]  /*6770*/  @!P0 BRA `(.L_x_28) ;  /* 0x000001d400a08947 */ /* 0x010fea0003800000 */
.L_x_27:
        /* <DEDUP_REMOVED lines=64> */
[----:B----4-:R-:W4:Y:S04]  /*6b80*/  LDL.LU.64 R108, [R1] ;  /* 0x00000000016c7983 */ /* 0x010f280000300a00 */
[----:B------:R-:W4:Y:S04]  /*6b90*/  LDL.LU.64 R110, [R1+0x8] ;  /* 0x00000800016e7983 */ /* 0x000f280000300a00 */
        /* <DEDUP_REMOVED lines=61> */
[----:B------:R-:W4:Y:S01]  /*6f70*/  LDL.LU.64 R234, [R1+0x1f8] ;  /* 0x0001f80001ea7983 */ /* 0x000f220000300a00 */
[----:B------:R-:W-:-:S02]  /*6f80*/  UIADD3 UR15, UR11, 0x1c200, URZ ;  /* 0x0001c2000b0f7890 */ /* 0x000fc4000fffe03f */
[----:B------:R-:W-:Y:S02]  /*6f90*/  UISETP.NE.AND UP0, UPT, UR7, URZ, UPT ;  /* 0x0000003f0700728c */ /* 0x000fe4000bf05270 */
[----:B------:R-:W-:Y:S02]  /*6fa0*/  USHF.R.U32.HI UR15, URZ, 0x4, UR15 ;  /* 0x000000043f0f7899 */ /* 0x000fe4000801160f */
[----:B------:R-:W-:Y:S02]  /*6fb0*/  USEL UR8, UR8, URZ, !UP0 ;  /* 0x0000003f08087287 */ /* 0x000fe4000c000000 */
[----:B------:R-:W-:Y:S02]  /*6fc0*/  ULOP3.LUT UR15, UR15, 0x3fff, URZ, 0xc0, !UPT ;  /* 0x00003fff0f0f7892 */ /* 0x000fe4000f8ec03f */
[----:B------:R-:W-:Y:S02]  /*6fd0*/  ULOP3.LUT UR16, UR12, 0x10000, URZ, 0xfc, !UPT ;  /* 0x000100000c107892 */ /* 0x000fe4000f8efc3f */
[----:B------:R-:W-:-:S02]  /*6fe0*/  ULOP3.LUT UR15, UR15, 0x10000, URZ, 0xfc, !UPT ;  /* 0x000100000f0f7892 */ /* 0x000fc4000f8efc3f */
[----:B------:R-:W-:Y:S02]  /*6ff0*/  UISETP.NE.U32.AND UP0, UPT, UR8, URZ, UPT ;  /* 0x0000003f0800728c */ /* 0x000fe4000bf05070 */
[----:B------:R-:W-:Y:S02]  /*7000*/  ULEA UR16, UR14, UR16, 0x9 ;  /* 0x000000100e107291 */ /* 0x000fe4000f8e483f */
[----:B------:R-:W-:Y:S01]  /*7010*/  ULEA UR18, UR14, UR15, 0x9 ;  /* 0x0000000f0e127291 */ /* 0x000fe2000f8e483f */
[----:B------:R-:W-:Y:S01]  /*7020*/  UMOV UR17, 0xc0000010 ;  /* 0xc000001000117882 */ /* 0x000fe20000000000 */
[----:B------:R-:W-:Y:S01]  /*7030*/  UMOV UR19, 0xc0000010 ;  /* 0xc000001000137882 */ /* 0x000fe20000000000 */
[----:B----4-:R-:W-:-:S06]  /*7040*/  WARPGROUP.ARRIVE ;  /* 0x00000000000079c5 */ /* 0x010fcc0000000000 */
[----:B------:R-:W-:Y:S03]  /*7050*/  QGMMA.64x256x32.F32.E5M2.E5M2 R108, gdesc[UR16], R108, UP0, gsb0 ;  /* 0x03e00000106c79f3 */ /* 0x000fe6000b80386c */
[----:B------:R-:W-:Y:S02]  /*7060*/  WARPGROUP.DEPBAR.LE gsb0, 0x0 ;  /* 0x00008000000079c5 */ /* 0x000fe40000010000 */
[----:B------:R-:W-:Y:S01]  /*7070*/  STL.64 [R1], R108 ;  /* 0x0000006c01007387 */ /* 0x000fe20000100a00 */
[----:B0-----:R-:W-:-:S03]  /*7080*/  IMAD.MOV.U32 R3, RZ, RZ, R108 ;  /* 0x000000ffff037224 */ /* 0x001fc600078e006c */
        /* <DEDUP_REMOVED lines=63> */
[----:B0-----:R0:W5:Y:S04]  /*7480*/  LDL.LU.64 R234, [R1+0x670] ;  /* 0x0006700001ea7983 */ /* 0x0011680000300a00 */
[----:B------:R0:W5:Y:S04]  /*7490*/  LDL.LU.64 R232, [R1+0x668] ;  /* 0x0006680001e87983 */ /* 0x0001680000300a00 */
        /* <DEDUP_REMOVED lines=62> */
[----:B------:R-:W-:Y:S01]  /*7880*/  UIADD3 UR16, UR16, 0x100, URZ ;  /* 0x0000010010107890 */ /* 0x000fe2000fffe03f */
[----:B------:R-:W-:Y:S01]  /*7890*/  UMOV UR17, 0xc0000010 ;  /* 0xc000001000117882 */ /* 0x000fe20000000000 */
[----:B------:R-:W-:Y:S01]  /*78a0*/  UIADD3 UR6, UR6, 0x1, URZ ;  /* 0x0000000106067890 */ /* 0x000fe2000fffe03f */
[----:B----4-:R-:W-:-:S06]  /*78b0*/  WARPGROUP.ARRIVE ;  /* 0x00000000000079c5 */ /* 0x010fcc0000000000 */
[----:B------:R-:W-:Y:S01]  /*78c0*/  QGMMA.64x256x32.F32.E5M2.E5M2 R24, gdesc[UR16], R24, UP0, gsb0 ;  /* 0x03e00000101879f3 */ /* 0x000fe2000b803818 */
[----:B------:R-:W-:-:S04]  /*78d0*/  UISETP.NE.AND UP0, UPT, UR6, UR26, UPT ;  /* 0x0000001a0600728c */ /* 0x000fc8000bf05270 */
[----:B------:R-:W-:-:S06]  /*78e0*/  USEL UR7, URZ, 0x1, UP0 ;  /* 0x000000013f077887 */ /* 0x000fcc0008000000 */
[----:B------:R-:W-:Y:S01]  /*78f0*/  ISETP.NE.AND P0, PT, RZ, UR7, PT ;  /* 0x00000007ff007c0c */ /* 0x000fe2000bf05270 */
[----:B------:R-:W-:-:S12]  /*7900*/  WARPGROUP.DEPBAR.LE gsb0, 0x0 ;  /* 0x00008000000079c5 */ /* 0x000fd80000010000 */
[----:B0-----:R-:W-:Y:S05]  /*7910*/  @!P0 BRA `(.L_x_29) ;  /* 0x00000038008c8947 */ /* 0x001fea0003800000 */
[----:B------:R0:W-:Y:S04]  /*7920*/  STL [R1+0x660], R31 ;  /* 0x0006601f01007387 */ /* 0x0001e80000100800 */
[----:B------:R4:W-:Y:S01]  /*7930*/  STL [R1+0x65c], R32 ;  /* 0x00065c2001007387 */ /* 0x0009e20000100800 */
[----:B0-----:R-:W-:-:S03]  /*7940*/  IMAD.MOV.U32 R31, RZ, RZ, R3 ;  /* 0x000000ffff1f7224 */ /* 0x001fc600078e0003 */
[----:B----4-:R-:W4:Y:S04]  /*7950*/  LDL R32, [R1+0x4] ;  /* 0x0000040001207983 */ /* 0x010f280000100800 */
[----:B------:R0:W-:Y:S04]  /*7960*/  STL [R1+0x658], R33 ;  /* 0x0006582101007387 */ /* 0x0001e80000100800 */
[----:B0-----:R-:W2:Y:S04]  /*7970*/  LDL R33, [R1+0x8] ;  /* 0x0000080001217983 */ /* 0x001ea80000100800 */
[----:B------:R0:W-:Y:S04]  /*7980*/  STL [R1+0x654], R34 ;  /* 0x0006542201007387 */ /* 0x0001e80000100800 */
[----:B0-----:R-:W3:Y:S04]  /*7990*/  LDL R34, [R1+0xc] ;  /* 0x00000c0001227983 */ /* 0x001ee80000100800 */
        /* <DEDUP_REMOVED lines=175> */
[----:B0-----:R-:W3:Y:S04]  /*8490*/  LDL.LU R122, [R1+0x200] ;  /* 0x00020000017a7983 */ /* 0x001ee80000300800 */
        /* <DEDUP_REMOVED lines=14> */
[----:B------:R-:W3:Y:S04]  /*8580*/  LDL.LU R3, [R1+0x234] ;  /* 0x0002340001037983 */ /* 0x000ee80000300800 */
        /* <DEDUP_REMOVED lines=46> */
[----:B-----5:R0:W-:Y:S04]  /*8870*/  STL [R1+0x478], R0 ;  /* 0x0004780001007387 */ /* 0x0201e80000100800 */
[----:B0-----:R-:W3:Y:S01]  /*8880*/  LDL R0, [R1+0x168] ;  /* 0x0001680001007983 */ /* 0x001ee20000100800 */
[----:B------:R-:W-:-:S01]  /*8890*/  FADD R4, R31, R4 ;  /* 0x000000041f047221 */ /* 0x000fc20000000000 */
[----:B----4-:R-:W-:Y:S01]  /*88a0*/  FADD R5, R32, R5 ;  /* 0x0000000520057221 */ /* 0x010fe20000000000 */
[----:B--2---:R-:W-:-:S01]  /*88b0*/  FADD R6, R33, R6 ;  /* 0x0000000621067221 */ /* 0x004fc20000000000 */
[----:B------:R-:W2:Y:S01]  /*88c0*/  LDL.LU R31, [R1+0x660] ;  /* 0x00066000011f7983 */ /* 0x000ea20000300800 */
[----:B---3--:R-:W-:-:S01]  /*88d0*/  FADD R7, R34, R7 ;  /* 0x0000000722077221 */ /* 0x008fc20000000000 */
[----:B------:R-:W-:-:S02]  /*88e0*/  FADD R8, R35, R8 ;  /* 0x0000000823087221 */ /* 0x000fc40000000000 */
[----:B------:R-:W3:Y:S01]  /*88f0*/  LDL.LU R32, [R1+0x65c] ;  /* 0x00065c0001207983 */ /* 0x000ee20000300800 */
[----:B------:R-:W-:-:S03]  /*8900*/  FADD R9, R36, R9 ;  /* 0x0000000924097221 */ /* 0x000fc60000000000 */
[----:B------:R-:W4:Y:S01]  /*8910*/  LDL.LU R33, [R1+0x658] ;  /* 0x0006580001217983 */ /* 0x000f220000300800 */
        /* <DEDUP_REMOVED lines=160> */
[----:B------:R-:W-:-:S01]  /*9320*/  FADD R218, R117, R218 ;  /* 0x000000da75da7221 */ /* 0x000fc20000000000 */
[----:B------:R-:W-:Y:S02]  /*9330*/  FADD R122, R124, R122 ;  /* 0x0000007a7c7a7221 */ /* 0x000fe40000000000 */
[----:B------:R-:W4:Y:S01]  /*9340*/  LDL.LU R114, [R1+0x514] ;  /* 0x0005140001727983 */ /* 0x000f220000300800 */
[----:B------:R-:W-:-:S03]  /*9350*/  FADD R219, R118, R219 ;  /* 0x000000db76db7221 */ /* 0x000fc60000000000 */
[----:B------:R-:W4:Y:S01]  /*9360*/  LDL.LU R115, [R1+0x510] ;  /* 0x0005100001737983 */ /* 0x000f220000300800 */
[----:B------:R-:W-:-:S03]  /*9370*/  FADD R220, R119, R220 ;  /* 0x000000dc77dc7221 */ /* 0x000fc60000000000 */
[----:B------:R-:W4:Y:S01]  /*9380*/  LDL.LU R116, [R1+0x50c] ;  /* 0x00050c0001747983 */ /* 0x000f220000300800 */
[----:B------:R-:W-:-:S03]  /*9390*/  FADD R221, R120, R221 ;  /* 0x000000dd78dd7221 */ /* 0x000fc60000000000 */
[----:B------:R-:W4:Y:S04]  /*93a0*/  LDL.LU R117, [R1+0x508] ;  /* 0x0005080001757983 */ /* 0x000f280000300800 */
[----:B------:R-:W4:Y:S04]  /*93b0*/  LDL.LU R118, [R1+0x504] ;  /* 0x0005040001767983 */ /* 0x000f280000300800 */
[----:B------:R-:W4:Y:S04]  /*93c0*/  LDL.LU R119, [R1+0x500] ;  /* 0x0005000001777983 */ /* 0x000f280000300800 */
[----:B------:R-:W4:Y:S01]  /*93d0*/  LDL.LU R120, [R1+0x4fc] ;  /* 0x0004fc0001787983 */ /* 0x000f220000300800 */
[----:B------:R-:W-:-:S01]  /*93e0*/  FADD R237, R126, R237 ;  /* 0x000000ed7eed7221 */ /* 0x000fc20000000000 */
[----:B------:R-:W-:Y:S01]  /*93f0*/  FADD R236, R128, R236 ;  /* 0x000000ec80ec7221 */ /* 0x000fe20000000000 */
[----:B------:R-:W-:-:S01]  /*9400*/  FADD R225, R150, R225 ;  /* 0x000000e196e17221 */ /* 0x000fc20000000000 */
[----:B------:R0:W-:Y:S01]  /*9410*/  STL [R1+0x200], R122 ;  /* 0x0002007a01007387 */ /* 0x0001e20000100800 */
[----:B------:R-:W-:-:S01]  /*9420*/  FADD R228, R146, R228 ;  /* 0x000000e492e47221 */ /* 0x000fc20000000000 */
[----:B------:R-:W-:Y:S01]  /*9430*/  FADD R230, R143, R230 ;  /* 0x000000e68fe67221 */ /* 0x000fe20000000000 */
[----:B------:R-:W-:-:S01]  /*9440*/  FADD R231, R141, R231 ;  /* 0x000000e78de77221 */ /* 0x000fc20000000000 */
[----:B------:R-:W-:Y:S01]  /*9450*/  FADD R223, R2, R223 ;  /* 0x000000df02df7221 */ /* 0x000fe20000000000 */
[----:B------:R-:W-:-:S01]  /*9460*/  FADD R222, R0, R222 ;  /* 0x000000de00de7221 */ /* 0x000fc20000000000 */
[----:B------:R-:W-:Y:S01]  /*9470*/  FADD R224, R151, R224 ;  /* 0x000000e097e07221 */ /* 0x000fe20000000000 */
[----:B------:R-:W-:-:S01]  /*9480*/  FADD R226, R149, R226 ;  /* 0x000000e295e27221 */ /* 0x000fc20000000000 */
[----:B------:R-:W-:Y:S01]  /*9490*/  FADD R227, R147, R227 ;  /* 0x000000e393e37221 */ /* 0x000fe20000000000 */
[----:B------:R-:W-:-:S01]  /*94a0*/  FADD R229, R145, R229 ;  /* 0x000000e591e57221 */ /* 0x000fc20000000000 */
[----:B0-----:R-:W2:Y:S01]  /*94b0*/  LDL.LU R122, [R1+0x204] ;  /* 0x00020400017a7983 */ /* 0x001ea20000300800 */
[----:B------:R-:W-:-:S01]  /*94c0*/  FADD R232, R136, R232 ;  /* 0x000000e888e87221 */ /* 0x000fc20000000000 */
[----:B------:R-:W-:Y:S01]  /*94d0*/  FADD R233, R134, R233 ;  /* 0x000000e986e97221 */ /* 0x000fe20000000000 */
[----:B------:R-:W-:-:S01]  /*94e0*/  FADD R234, R132, R234 ;  /* 0x000000ea84ea7221 */ /* 0x000fc20000000000 */
[----:B------:R-:W3:Y:S01]  /*94f0*/  LDL.LU R124, [R1+0x208] ;  /* 0x00020800017c7983 */ /* 0x000ee20000300800 */
[----:B------:R-:W-:-:S03]  /*9500*/  FADD R235, R130, R235 ;  /* 0x000000eb82eb7221 */ /* 0x000fc60000000000 */
[----:B------:R-:W4:Y:S04]  /*9510*/  LDL.LU R126, [R1+0x20c] ;  /* 0x00020c00017e7983 */ /* 0x000f280000300800 */
[----:B------:R-:W4:Y:S04]  /*9520*/  LDL.LU R128, [R1+0x210] ;  /* 0x0002100001807983 */ /* 0x000f280000300800 */
[----:B------:R-:W4:Y:S04]  /*9530*/  LDL.LU R150, [R1+0x214] ;  /* 0x0002140001967983 */ /* 0x000f280000300800 */
[----:B------:R-:W4:Y:S04]  /*9540*/  LDL.LU R146, [R1+0x218] ;  /* 0x0002180001927983 */ /* 0x000f280000300800 */
[----:B------:R-:W4:Y:S04]  /*9550*/  LDL.LU R143, [R1+0x21c] ;  /* 0x00021c00018f7983 */ /* 0x000f280000300800 */
[----:B------:R-:W4:Y:S04]  /*9560*/  LDL.LU R141, [R1+0x220] ;  /* 0x00022000018d7983 */ /* 0x000f280000300800 */
[----:B------:R-:W4:Y:S04]  /*9570*/  LDL.LU R2, [R1+0x224] ;  /* 0x0002240001027983 */ /* 0x000f280000300800 */
[----:B------:R-:W4:Y:S04]  /*9580*/  LDL.LU R0, [R1+0x228] ;  /* 0x0002280001007983 */ /* 0x000f280000300800 */
[----:B------:R-:W4:Y:S04]  /*9590*/  LDL R130, [R1+0x1e0] ;  /* 0x0001e00001827983 */ /* 0x000f280000100800 */
[----:B------:R-:W4:Y:S04]  /*95a0*/  LDL R132, [R1+0x1e4] ;  /* 0x0001e40001847983 */ /* 0x000f280000100800 */
[----:B------:R-:W4:Y:S04]  /*95b0*/  LDL R134, [R1+0x1e8] ;  /* 0x0001e80001867983 */ /* 0x000f280000100800 */
[----:B------:R-:W4:Y:S04]  /*95c0*/  LDL R136, [R1+0x1ec] ;  /* 0x0001ec0001887983 */ /* 0x000f280000100800 */
[----:B------:R-:W4:Y:S04]  /*95d0*/  LDL R151, [R1+0x1f0] ;  /* 0x0001f00001977983 */ /* 0x000f280000100800 */
[----:B------:R-:W4:Y:S04]  /*95e0*/  LDL R149, [R1+0x1f4] ;  /* 0x0001f40001957983 */ /* 0x000f280000100800 */
[----:B------:R-:W4:Y:S04]  /*95f0*/  LDL R147, [R1+0x1f8] ;  /* 0x0001f80001937983 */ /* 0x000f280000100800 */
[----:B------:R-:W4:Y:S01]  /*9600*/  LDL R145, [R1+0x1fc] ;  /* 0x0001fc0001917983 */ /* 0x000f220000100800 */
[----:B------:R-:W-:-:S01]  /*9610*/  FADD R137, R138, R137 ;  /* 0x000000898a897221 */ /* 0x000fc20000000000 */
[----:B------:R-:W-:Y:S01]  /*9620*/  FADD R133, R135, R133 ;  /* 0x0000008587857221 */ /* 0x000fe20000000000 */
[----:B------:R-:W-:-:S01]  /*9630*/  FADD R3, R131, R3 ;  /* 0x0000000383037221 */ /* 0x000fc20000000000 */
[----:B--2---:R-:W-:-:S02]  /*9640*/  FADD R122, R121, R122 ;  /* 0x0000007a797a7221 */ /* 0x004fc40000000000 */
[----:B------:R-:W2:Y:S01]  /*9650*/  LDL.LU R121, [R1+0x4f8] ;  /* 0x0004f80001797983 */ /* 0x000ea20000300800 */
[----:B---3--:R-:W-:-:S03]  /*9660*/  FADD R124, R123, R124 ;  /* 0x0000007c7b7c7221 */ /* 0x008fc60000000000 */
[----:B------:R0:W-:Y:S01]  /*9670*/  STL [R1+0x204], R122 ;  /* 0x0002047a01007387 */ /* 0x0001e20000100800 */
[----:B----4-:R-:W-:-:S01]  /*9680*/  FADD R126, R125, R126 ;  /* 0x0000007e7d7e7221 */ /* 0x010fc20000000000 */
[----:B------:R-:W-:Y:S02]  /*9690*/  FADD R128, R127, R128 ;  /* 0x000000807f807221 */ /* 0x000fe40000000000 */
[----:B0-----:R-:W3:Y:S04]  /*96a0*/  LDL.LU R122, [R1+0x4f4] ;  /* 0x0004f400017a7983 */ /* 0x001ee80000300800 */
[----:B------:R-:W4:Y:S04]  /*96b0*/  LDL.LU R123, [R1+0x4f0] ;  /* 0x0004f000017b7983 */ /* 0x000f280000300800 */
[----:B------:R0:W-:Y:S01]  /*96c0*/  STL [R1+0x208], R124 ;  /* 0x0002087c01007387 */ /* 0x0001e20000100800 */
[----:B------:R-:W-:-:S01]  /*96d0*/  FADD R150, R129, R150 ;  /* 0x0000009681967221 */ /* 0x000fc20000000000 */
[----:B------:R-:W-:Y:S01]  /*96e0*/  FADD R146, R148, R146 ;  /* 0x0000009294927221 */ /* 0x000fe20000000000 */
[----:B------:R-:W-:-:S01]  /*96f0*/  FADD R143, R144, R143 ;  /* 0x0000008f908f7221 */ /* 0x000fc20000000000 */
[----:B------:R-:W-:Y:S01]  /*9700*/  FADD R141, R142, R141 ;  /* 0x0000008d8e8d7221 */ /* 0x000fe20000000000 */
[----:B0-----:R-:W4:Y:S04]  /*9710*/  LDL.LU R124, [R1+0x4ec] ;  /* 0x0004ec00017c7983 */ /* 0x001f280000300800 */
[----:B------:R-:W4:Y:S04]  /*9720*/  LDL.LU R125, [R1+0x4e8] ;  /* 0x0004e800017d7983 */ /* 0x000f280000300800 */
[----:B------:R0:W-:Y:S01]  /*9730*/  STL [R1+0x20c], R126 ;  /* 0x00020c7e01007387 */ /* 0x0001e20000100800 */
[----:B------:R-:W-:-:S01]  /*9740*/  FADD R2, R140, R2 ;  /* 0x000000028c027221 */ /* 0x000fc20000000000 */
[----:B------:R-:W-:-:S02]  /*9750*/  FADD R0, R139, R0 ;  /* 0x000000008b007221 */ /* 0x000fc40000000000 */
[----:B0-----:R-:W4:Y:S04]  /*9760*/  LDL.LU R126, [R1+0x4e4] ;  /* 0x0004e400017e7983 */ /* 0x001f280000300800 */
[----:B------:R-:W4:Y:S04]  /*9770*/  LDL.LU R127, [R1+0x4e0] ;  /* 0x0004e000017f7983 */ /* 0x000f280000300800 */
[----:B------:R0:W-:Y:S04]  /*9780*/  STL [R1+0x210], R128 ;  /* 0x0002108001007387 */ /* 0x0001e80000100800 */
[----:B0-----:R-:W4:Y:S04]  /*9790*/  LDL.LU R128, [R1+0x4dc] ;  /* 0x0004dc0001807983 */ /* 0x001f280000300800 */
[----:B------:R-:W4:Y:S04]  /*97a0*/  LDL.LU R129, [R1+0x4d8] ;  /* 0x0004d80001817983 */ /* 0x000f280000300800 */
[----:B------:R-:W-:Y:S04]  /*97b0*/  STL [R1+0x214], R150 ;  /* 0x0002149601007387 */ /* 0x000fe80000100800 */
[----:B------:R-:W-:Y:S04]  /*97c0*/  STL [R1+0x218], R146 ;  /* 0x0002189201007387 */ /* 0x000fe80000100800 */
[----:B------:R-:W-:Y:S04]  /*97d0*/  STL [R1+0x21c], R143 ;  /* 0x00021c8f01007387 */ /* 0x000fe80000100800 */
[----:B------:R-:W-:Y:S04]  /*97e0*/  STL [R1+0x220], R141 ;  /* 0x0002208d01007387 */ /* 0x000fe80000100800 */
[----:B------:R-:W-:Y:S04]  /*97f0*/  STL [R1+0x224], R2 ;  /* 0x0002240201007387 */ /* 0x000fe80000100800 */
[----:B------:R-:W-:Y:S04]  /*9800*/  STL [R1+0x228], R0 ;  /* 0x0002280001007387 */ /* 0x000fe80000100800 */
[----:B------:R-:W2:Y:S04]  /*9810*/  LDL.LU R131, [R1+0x238] ;  /* 0x0002380001837983 */ /* 0x000ea80000300800 */
[----:B------:R-:W-:Y:S04]  /*9820*/  STL [R1+0x22c], R137 ;  /* 0x00022c8901007387 */ /* 0x000fe80000100800 */
[----:B------:R0:W-:Y:S04]  /*9830*/  STL [R1+0x230], R133 ;  /* 0x0002308501007387 */ /* 0x0001e80000100800 */
[----:B0-----:R-:W3:Y:S04]  /*9840*/  LDL.LU R133, [R1+0x23c] ;  /* 0x00023c0001857983 */ /* 0x001ee80000300800 */
[----:B------:R-:W4:Y:S04]  /*9850*/  LDL.LU R135, [R1+0x240] ;  /* 0x0002400001877983 */ /* 0x000f280000300800 */
[----:B------:R0:W-:Y:S04]  /*9860*/  STL [R1+0x234], R3 ;  /* 0x0002340301007387 */ /* 0x0001e80000100800 */
        /* <DEDUP_REMOVED lines=11> */
[----:B0-----:R-:W4:Y:S04]  /*9920*/  LDL.LU R3, [R1+0x270] ;  /* 0x0002700001037983 */ /* 0x001f280000300800 */
[----:B------:R-:W4:Y:S04]  /*9930*/  LDL.LU R2, [R1+0x274] ;  /* 0x0002740001027983 */ /* 0x000f280000300800 */
[----:B------:R-:W4:Y:S01]  /*9940*/  LDL.LU R0, [R1+0x278] ;  /* 0x0002780001007983 */ /* 0x000f220000300800 */
[----:B--2---:R-:W-:-:S03]  /*9950*/  FADD R131, R130, R131 ;  /* 0x0000008382837221 */ /* 0x004fc60000000000 */
[----:B------:R-:W2:Y:S04]  /*9960*/  LDL.LU R130, [R1+0x4d4] ;  /* 0x0004d40001827983 */ /* 0x000ea80000300800 */
[----:B------:R0:W-:Y:S04]  /*9970*/  STL [R1+0x238], R131 ;  /* 0x0002388301007387 */ /* 0x0001e80000100800 */
[----:B0-----:R-:W2:Y:S01]  /*9980*/  LDL.LU R131, [R1+0x4d0] ;  /* 0x0004d00001837983 */ /* 0x001ea20000300800 */
[----:B---3--:R-:W-:-:S03]  /*9990*/  FADD R133, R132, R133 ;  /* 0x0000008584857221 */ /* 0x008fc60000000000 */
[----:B------:R-:W3:Y:S01]  /*99a0*/  LDL.LU R132, [R1+0x4cc] ;  /* 0x0004cc0001847983 */ /* 0x000ee20000300800 */
[----:B----4-:R-:W-:-:S03]  /*99b0*/  FADD R135, R134, R135 ;  /* 0x0000008786877221 */ /* 0x010fc60000000000 */
[----:B------:R0:W-:Y:S01]  /*99c0*/  STL [R1+0x23c], R133 ;  /* 0x00023c8501007387 */ /* 0x0001e20000100800 */
[----:B------:R-:W-:-:S03]  /*99d0*/  FADD R137, R136, R137 ;  /* 0x0000008988897221 */ /* 0x000fc60000000000 */
[----:B0-----:R-:W4:Y:S01]  /*99e0*/  LDL.LU R133, [R1+0x4c8] ;  /* 0x0004c80001857983 */ /* 0x001f220000300800 */
[----:B------:R-:W-:-:S03]  /*99f0*/  FADD R150, R151, R150 ;  /* 0x0000009697967221 */ /* 0x000fc60000000000 */
[----:B------:R-:W4:Y:S01]  /*9a00*/  LDL.LU R134, [R1+0x4c4] ;  /* 0x0004c40001867983 */ /* 0x000f220000300800 */
[----:B------:R-:W-:-:S03]  /*9a10*/  FADD R148, R149, R148 ;  /* 0x0000009495947221 */ /* 0x000fc60000000000 */
[----:B------:R0:W-:Y:S01]  /*9a20*/  STL [R1+0x240], R135 ;  /* 0x0002408701007387 */ /* 0x0001e20000100800 */
[----:B------:R-:W-:-:S01]  /*9a30*/  FADD R146, R147, R146 ;  /* 0x0000009293927221 */ /* 0x000fc20000000000 */
[----:B------:R-:W-:Y:S02]  /*9a40*/  FADD R144, R145, R144 ;  /* 0x0000009091907221 */ /* 0x000fe40000000000 */
[----:B0-----:R-:W4:Y:S01]  /*9a50*/  LDL.LU R135, [R1+0x4c0] ;  /* 0x0004c00001877983 */ /* 0x001f220000300800 */
[----:B------:R-:W-:-:S03]  /*9a60*/  FADD R143, R24, R143 ;  /* 0x0000008f188f7221 */ /* 0x000fc60000000000 */
[----:B------:R-:W4:Y:S01]  /*9a70*/  LDL.LU R136, [R1+0x4bc] ;  /* 0x0004bc0001887983 */ /* 0x000f220000300800 */
[----:B------:R-:W-:-:S03]  /*9a80*/  FADD R142, R25, R142 ;  /* 0x0000008e198e7221 */ /* 0x000fc60000000000 */
[----:B------:R0:W-:Y:S01]  /*9a90*/  STL [R1+0x244], R137 ;  /* 0x0002448901007387 */ /* 0x0001e20000100800 */
[----:B------:R-:W-:-:S01]  /*9aa0*/  FADD R141, R26, R141 ;  /* 0x0000008d1a8d7221 */ /* 0x000fc20000000000 */
[----:B------:R-:W-:Y:S01]  /*9ab0*/  FADD R140, R27, R140 ;  /* 0x0000008c1b8c7221 */ /* 0x000fe20000000000 */
[----:B------:R-:W-:-:S01]  /*9ac0*/  FADD R139, R28, R139 ;  /* 0x0000008b1c8b7221 */ /* 0x000fc20000000000 */
[----:B0-----:R-:W4:Y:S04]  /*9ad0*/  LDL.LU R137, [R1+0x4b8] ;  /* 0x0004b80001897983 */ /* 0x001f280000300800 */
[----:B------:R0:W-:Y:S01]  /*9ae0*/  STL [R1+0x248], R150 ;  /* 0x0002489601007387 */ /* 0x0001e20000100800 */
[----:B------:R-:W-:-:S03]  /*9af0*/  FADD R138, R29, R138 ;  /* 0x0000008a1d8a7221 */ /* 0x000fc60000000000 */
[----:B------:R1:W-:Y:S04]  /*9b00*/  STL [R1+0x24c], R148 ;  /* 0x00024c9401007387 */ /* 0x0003e80000100800 */
        /* <DEDUP_REMOVED lines=9> */
[----:B------:R1:W-:Y:S04]  /*9ba0*/  STL [R1+0x268], R139 ;  /* 0x0002688b01007387 */ /* 0x0003e80000100800 */
[----:B------:R1:W-:Y:S04]  /*9bb0*/  STL [R1+0x26c], R138 ;  /* 0x00026c8a01007387 */ /* 0x0003e80000100800 */
[----:B------:R-:W2:Y:S04]  /*9bc0*/  LDL.LU R151, [R1+0x27c] ;  /* 0x00027c0001977983 */ /* 0x000ea80000300800 */
[----:B------:R1:W-:Y:S04]  /*9bd0*/  STL [R1+0x270], R3 ;  /* 0x0002700301007387 */ /* 0x0003e80000100800 */
[----:B0-----:R-:W3:Y:S04]  /*9be0*/  LDL.LU R150, [R1+0x280] ;  /* 0x0002800001967983 */ /* 0x001ee80000300800 */
[----:B------:R0:W-:Y:S04]  /*9bf0*/  STL [R1+0x274], R2 ;  /* 0x0002740201007387 */ /* 0x0001e80000100800 */
[----:B------:R-:W4:Y:S04]  /*9c00*/  LDL.LU R149, [R1+0x284] ;  /* 0x0002840001957983 */ /* 0x000f280000300800 */
[----:B------:R0:W-:Y:S04]  /*9c10*/  STL [R1+0x278], R0 ;  /* 0x0002780001007387 */ /* 0x0001e80000100800 */
[----:B-1----:R-:W4:Y:S04]  /*9c20*/  LDL.LU R148, [R1+0x288] ;  /* 0x0002880001947983 */ /* 0x002f280000300800 */
        /* <DEDUP_REMOVED lines=12> */
[----:B------:R-:W4:Y:S01]  /*9cf0*/  LDL.LU R0, [R1+0x2bc] ;  /* 0x0002bc0001007983 */ /* 0x000f220000300800 */
[----:B--2---:R-:W-:-:S01]  /*9d00*/  FADD R151, R33, R151 ;  /* 0x0000009721977221 */ /* 0x004fc20000000000 */
[----:B---3--:R-:W-:-:S04]  /*9d10*/  FADD R150, R34, R150 ;  /* 0x0000009622967221 */ /* 0x008fc80000000000 */
[----:B------:R0:W-:Y:S01]  /*9d20*/  STL [R1+0x27c], R151 ;  /* 0x00027c9701007387 */ /* 0x0001e20000100800 */
[----:B----4-:R-:W-:-:S03]  /*9d30*/  FADD R149, R35, R149 ;  /* 0x0000009523957221 */ /* 0x010fc60000000000 */
[----:B------:R1:W-:Y:S01]  /*9d40*/  STL [R1+0x280], R150 ;  /* 0x0002809601007387 */ /* 0x0003e20000100800 */
[----:B------:R-:W-:-:S03]  /*9d50*/  FADD R148, R36, R148 ;  /* 0x0000009424947221 */ /* 0x000fc60000000000 */
        /* <DEDUP_REMOVED lines=24> */
[----:B0-----:R-:W4:Y:S01]  /*9ee0*/  LDL.LU R151, [R1+0x2c0] ;  /* 0x0002c00001977983 */ /* 0x001f220000300800 */
[----:B------:R-:W-:-:S03]  /*9ef0*/  FADD R0, R49, R0 ;  /* 0x0000000031007221 */ /* 0x000fc60000000000 */
[----:B------:R0:W-:Y:S04]  /*9f00*/  STL [R1+0x2b4], R3 ;  /* 0x0002b40301007387 */ /* 0x0001e80000100800 */
[----:B-1----:R-:W4:Y:S04]  /*9f10*/  LDL.LU R150, [R1+0x2c4] ;  /* 0x0002c40001967983 */ /* 0x002f280000300800 */
[----:B------:R1:W-:Y:S04]  /*9f20*/  STL [R1+0x2b8], R2 ;  /* 0x0002b80201007387 */ /* 0x0003e80000100800 */
[----:B--2---:R-:W2:Y:S04]  /*9f30*/  LDL.LU R149, [R1+0x2c8] ;  /* 0x0002c80001957983 */ /* 0x004ea80000300800 */
[----:B------:R1:W-:Y:S04]  /*9f40*/  STL [R1+0x2bc], R0 ;  /* 0x0002bc0001007387 */ /* 0x0003e80000100800 */
[----:B---3--:R-:W3:Y:S04]  /*9f50*/  LDL.LU R148, [R1+0x2cc] ;  /* 0x0002cc0001947983 */ /* 0x008ee80000300800 */
[----:B----4-:R-:W4:Y:S04]  /*9f60*/  LDL.LU R147, [R1+0x2d0] ;  /* 0x0002d00001937983 */ /* 0x010f280000300800 */
        /* <DEDUP_REMOVED lines=10> */
[----:B-1----:R-:W4:Y:S04]  /*a010*/  LDL.LU R2, [R1+0x2fc] ;  /* 0x0002fc0001027983 */ /* 0x002f280000300800 */
[----:B------:R-:W4:Y:S01]  /*a020*/  LDL.LU R0, [R1+0x300] ;  /* 0x0003000001007983 */ /* 0x000f220000300800 */
[----:B------:R-:W-:-:S01]  /*a030*/  FADD R151, R50, R151 ;  /* 0x0000009732977221 */ /* 0x000fc20000000000 */
[----:B------:R-:W-:-:S04]  /*a040*/  FADD R150, R51, R150 ;  /* 0x0000009633967221 */ /* 0x000fc80000000000 */
[----:B------:R0:W-:Y:S01]  /*a050*/  STL [R1+0x2c0], R151 ;  /* 0x0002c09701007387 */ /* 0x0001e20000100800 */
[----:B--2---:R-:W-:-:S03]  /*a060*/  FADD R149, R52, R149 ;  /* 0x0000009534957221 */ /* 0x004fc60000000000 */
[----:B------:R1:W-:Y:S01]  /*a070*/  STL [R1+0x2c4], R150 ;  /* 0x0002c49601007387 */ /* 0x0003e20000100800 */
[----:B---3--:R-:W-:-:S03]  /*a080*/  FADD R148, R53, R148 ;  /* 0x0000009435947221 */ /* 0x008fc60000000000 */
        /* <DEDUP_REMOVED lines=200> */
[----:B------:R-:W-:Y:S01]  /*ad10*/  STL [R1+0x3d0], R151 ;  /* 0x0003d09701007387 */ /* 0x000fe20000100800 */
[----:B--2---:R-:W-:-:S03]  /*ad20*/  FADD R149, R120, R149 ;  /* 0x0000009578957221 */ /* 0x004fc60000000000 */
[----:B------:R-:W-:Y:S01]  /*ad30*/  STL [R1+0x3d4], R150 ;  /* 0x0003d49601007387 */ /* 0x000fe20000100800 */
[----:B---3--:R-:W-:-:S03]  /*ad40*/  FADD R148, R121, R148 ;  /* 0x0000009479947221 */ /* 0x008fc60000000000 */
[----:B------:R-:W-:Y:S01]  /*ad50*/  STL [R1+0x3d8], R149 ;  /* 0x0003d89501007387 */ /* 0x000fe20000100800 */
[----:B----4-:R-:W-:-:S03]  /*ad60*/  FADD R147, R122, R147 ;  /* 0x000000937a937221 */ /* 0x010fc60000000000 */
[----:B------:R-:W-:Y:S01]  /*ad70*/  STL [R1+0x3dc], R148 ;  /* 0x0003dc9401007387 */ /* 0x000fe20000100800 */
[----:B------:R-:W-:-:S03]  /*ad80*/  FADD R146, R123, R146 ;  /* 0x000000927b927221 */ /* 0x000fc60000000000 */
        /* <DEDUP_REMOVED lines=18> */
[----:B------:R0:W-:Y:S04]  /*aeb0*/  STL [R1+0x404], R138 ;  /* 0x0004048a01007387 */ /* 0x0001e80000100800 */
[----:B0-----:R-:W2:Y:S04]  /*aec0*/  LDL.LU R138, [R1+0x414] ;  /* 0x00041400018a7983 */ /* 0x001ea80000300800 */
[----:B------:R-:W-:Y:S04]  /*aed0*/  STL [R1+0x408], R3 ;  /* 0x0004080301007387 */ /* 0x000fe80000100800 */
[----:B------:R-:W3:Y:S01]  /*aee0*/  LDL.LU R139, [R1+0x418] ;  /* 0x00041800018b7983 */ /* 0x000ee20000300800 */
[----:B------:R-:W-:-:S01]  /*aef0*/  FADD R2, R133, R2 ;  /* 0x0000000285027221 */ /* 0x000fc20000000000 */
[----:B------:R-:W-:-:S04]  /*af00*/  FADD R0, R134, R0 ;  /* 0x0000000086007221 */ /* 0x000fc80000000000 */
[----:B------:R0:W-:Y:S04]  /*af10*/  STL [R1+0x40c], R2 ;  /* 0x00040c0201007387 */ /* 0x0001e80000100800 */
        /* <DEDUP_REMOVED lines=16> */
[----:B--2---:R-:W-:-:S05]  /*b020*/  FADD R138, R135, R138 ;  /* 0x0000008a878a7221 */ /* 0x004fca0000000000 */
[----:B------:R0:W-:Y:S01]  /*b030*/  STL [R1+0x414], R138 ;  /* 0x0004148a01007387 */ /* 0x0001e20000100800 */
[----:B---3--:R-:W-:-:S03]  /*b040*/  FADD R139, R136, R139 ;  /* 0x0000008b888b7221 */ /* 0x008fc60000000000 */
[----:B0-----:R-:W2:Y:S04]  /*b050*/  LDL.LU R138, [R1+0x4b4] ;  /* 0x0004b400018a7983 */ /* 0x001ea80000300800 */
[----:B------:R0:W-:Y:S04]  /*b060*/  STL [R1+0x418], R139 ;  /* 0x0004188b01007387 */ /* 0x0001e80000100800 */
[----:B0-----:R-:W3:Y:S01]  /*b070*/  LDL.LU R139, [R1+0x4b0] ;  /* 0x0004b000018b7983 */ /* 0x001ee20000300800 */
[----:B----4-:R-:W-:-:S05]  /*b080*/  FADD R140, R137, R140 ;  /* 0x0000008c898c7221 */ /* 0x010fca0000000000 */
[----:B------:R0:W-:Y:S04]  /*b090*/  STL [R1+0x41c], R140 ;  /* 0x00041c8c01007387 */ /* 0x0001e80000100800 */
[----:B0-----:R-:W4:Y:S01]  /*b0a0*/  LDL.LU R140, [R1+0x4ac] ;  /* 0x0004ac00018c7983 */ /* 0x001f220000300800 */
        /* <DEDUP_REMOVED lines=35> */
[----:B0-----:R0:W5:Y:S01]  /*b2e0*/  LDL.LU R2, [R1+0x47c] ;  /* 0x00047c0001027983 */ /* 0x0011620000300800 */
[----:B------:R-:W-:Y:S01]  /*b2f0*/  UMOV UR6, URZ ;  /* 0x0000003f00067c82 */ /* 0x000fe20008000000 */
[----:B--2---:R-:W-:-:S05]  /*b300*/  FADD R0, R150, R0 ;  /* 0x0000000096007221 */ /* 0x004fca0000000000 */
[----:B------:R1:W-:Y:S01]  /*b310*/  STL [R1+0x450], R0 ;  /* 0x0004500001007387 */ /* 0x0003e20000100800 */
[----:B---3--:R-:W-:-:S03]  /*b320*/  FADD R3, R3, R151 ;  /* 0x0000009703037221 */ /* 0x008fc60000000000 */
[----:B-1----:R0:W5:Y:S04]  /*b330*/  LDL.LU R0, [R1+0x478] ;  /* 0x0004780001007983 */ /* 0x0021680000300800 */
[----:B------:R0:W-:Y:S02]  /*b340*/  STL [R1+0x454], R3 ;  /* 0x0004540301007387 */ /* 0x0001e40000100800 */
.L_x_29:
[----:B------:R-:W-:Y:S05]  /*b350*/  @!P1 BRA `(.L_x_30) ;  /* 0x0000000000049947 */ /* 0x000fea0003800000 */
[----:B------:R-:W-:Y:S01]  /*b360*/  BPT.TRAP 0x1 ;  /* 0x000000040000795c */ /* 0x000fe20000300000 */
.L_x_30:
[----:B0-----:R-:W4:Y:S04]  /*b370*/  LDL R3, [R1+0x458] ;  /* 0x0004580001037983 */ /* 0x001f280000100800 */
[----:B-----5:R0:W-:Y:S04]  /*b380*/  STL [R1+0x478], R0 ;  /* 0x0004780001007387 */ /* 0x0201e80000100800 */
[----:B0-----:R-:W2:Y:S01]  /*b390*/  LDL R0, [R1+0x45c] ;  /* 0x00045c0001007983 */ /* 0x001ea20000100800 */
[----:B----4-:R-:W-:Y:S01]  /*b3a0*/  ISETP.NE.AND P0, PT, R3, RZ, PT ;  /* 0x000000ff0300720c */ /* 0x010fe20003f05270 */
[----:B------:R-:W-:-:S12]  /*b3b0*/  IMAD.U32 R3, RZ, RZ, UR25 ;  /* 0x00000019ff037e24 */ /* 0x000fd8000f8e00ff */
[----:B------:R-:W-:-:S05]  /*b3c0*/  @P0 LEA R3, R3, UR11, 0x3 ;  /* 0x0000000b03030c11 */ /* 0x000fca000f8e18ff */
[----:B------:R-:W-:-:S05]  /*b3d0*/  @P0 VIADD R3, R3, 0x70 ;  /* 0x0000007003030836 */ /* 0x000fca0000000000 */
[----:B--2---:R-:W-:Y:S02]  /*b3e0*/  @P0 PRMT R3, R0, 0x654, R3 ;  /* 0x0000065400030816 */ /* 0x004fe40000000003 */
[----:B------:R0:W5:Y:S01]  /*b3f0*/  LDL.LU R0, [R1+0x478] ;  /* 0x0004780001007983 */ /* 0x0001620000300800 */
[----:B------:R-:W-:Y:S01]  /*b400*/  UISETP.GT.U32.AND UP0, UPT, UR13, 0x1, UPT ;  /* 0x000000010d00788c */ /* 0x000fe2000bf04070 */
[----:B------:R0:W-:Y:S05]  /*b410*/  @P0 SYNCS.ARRIVE.TRANS64.RED.A1T0 RZ, [R3+URZ], RZ ;  /* 0x000000ff03ff09a7 */ /* 0x0001ea000810043f */
[----:B------:R-:W-:-:S13]  /*b420*/  PLOP3.LUT P0, PT, PT, PT, UP0, 0x80, 0x0 ;  /* 0x000000000000781c */ /* 0x000fda0003f0f008 */
[----:B0-----:R-:W-:Y:S05]  /*b430*/  @P0 BRA `(.L_x_31) ;  /* 0x0000000000040947 */ /* 0x001fea0003800000 */
[----:B------:R-:W-:Y:S01]  /*b440*/  BPT.TRAP 0x1 ;  /* 0x000000040000795c */ /* 0x000fe20000300000 */
.L_x_31:
[----:B------:R-:W-:Y:S01]  /*b450*/  UIADD3 UR14, UR14, 0x1, URZ ;  /* 0x000000010e0e7890 */ /* 0x000fe2000fffe03f */
[C---:B------:R-:W-:Y:S01]  /*b460*/  ISETP.GT.AND P0, PT, R2.reuse, 0x1, PT ;  /* 0x000000010200780c */ /* 0x040fe20003f04270 */
[----:B------:R-:W-:Y:S01]  /*b470*/  UIADD3 UR25, UR25, 0x1, URZ ;  /* 0x0000000119197890 */ /* 0x000fe2000fffe03f */
[----:B------:R-:W-:Y:S01]  /*b480*/  VIADD R2, R2, 0xffffffff ;  /* 0xffffffff02027836 */ /* 0x000fe20000000000 */
[----:B------:R-:W-:Y:S02]  /*b490*/  UISETP.NE.AND UP0, UPT, UR14, 0xe, UPT ;  /* 0x0000000e0e00788c */ /* 0x000fe4000bf05270 */
[----:B------:R-:W-:Y:S02]  /*b4a0*/  UISETP.NE.AND UP1, UPT, UR25, 0xe, UPT ;  /* 0x0000000e1900788c */ /* 0x000fe4000bf25270 */
[----:B------:R-:W-:Y:S02]  /*b4b0*/  USEL UR8, URZ, 0x1, UP0 ;  /* 0x000000013f087887 */ /* 0x000fe40008000000 */
[----:B------:R-:W-:-:S02]  /*b4c0*/  USEL UR14, UR14, URZ, UP0 ;  /* 0x0000003f0e0e7287 */ /* 0x000fc40008000000 */
[----:B------:R-:W-:Y:S02]  /*b4d0*/  USEL UR25, UR25, URZ, UP1 ;  /* 0x0000003f19197287 */ /* 0x000fe40008800000 */
[----:B-----5:R-:W-:Y:S01]  /*b4e0*/  LOP3.LUT R0, R0, UR8, RZ, 0x3c, !PT ;  /* 0x0000000800007c12 */ /* 0x020fe2000f8e3cff */
[----:B------:R-:W-:Y:S01]  /*b4f0*/  UMOV UR8, 0x1 ;  /* 0x0000000100087882 */ /* 0x000fe20000000000 */
[----:B------:R-:W-:Y:S08]  /*b500*/  @P0 BRA `(.L_x_32) ;  /* 0xffffffb000600947 */ /* 0x000ff0000383ffff */
.L_x_24:
[----:B------:R-:W-:-:S04]  /*b510*/  UISETP.NE.AND UP0, UPT, UR6, URZ, UPT ;  /* 0x0000003f0600728c */ /* 0x000fc8000bf05270 */
[----:B------:R-:W-:-:S06]  /*b520*/  USEL UR6, URZ, 0x1, !UP0 ;  /* 0x000000013f067887 */ /* 0x000fcc000c000000 */
[----:B------:R-:W-:-:S13]  /*b530*/  ISETP.NE.AND P0, PT, RZ, UR6, PT ;  /* 0x00000006ff007c0c */ /* 0x000fda000bf05270 */
[----:B------:R-:W-:Y:S05]  /*b540*/  @!P0 BRA `(.L_x_33) ;  /* 0x0000003800188947 */ /* 0x000fea0003800000 */
[----:B------:R0:W-:Y:S04]  /*b550*/  STL [R1+0x628], R43 ;  /* 0x0006282b01007387 */ /* 0x0001e80000100800 */
[----:B0-----:R-:W4:Y:S04]  /*b560*/  LDL.LU R43, [R1] ;  /* 0x00000000012b7983 */ /* 0x001f280000300800 */
[----:B------:R0:W-:Y:S04]  /*b570*/  STL [R1+0x624], R44 ;  /* 0x0006242c01007387 */ /* 0x0001e80000100800 */
[----:B0-----:R-:W5:Y:S04]  /*b580*/  LDL.LU R44, [R1+0x4] ;  /* 0x00000400012c7983 */ /* 0x001f680000300800 */
[----:B------:R0:W-:Y:S04]  /*b590*/  STL [R1+0x620], R45 ;  /* 0x0006202d01007387 */ /* 0x0001e80000100800 */
[----:B0-----:R-:W2:Y:S04]  /*b5a0*/  LDL.LU R45, [R1+0x8] ;  /* 0x00000800012d7983 */ /* 0x001ea80000300800 */
[----:B------:R0:W-:Y:S04]  /*b5b0*/  STL [R1+0x61c], R46 ;  /* 0x00061c2e01007387 */ /* 0x0001e80000100800 */
[----:B0-----:R-:W3:Y:S04]  /*b5c0*/  LDL.LU R46, [R1+0xc] ;  /* 0x00000c00012e7983 */ /* 0x001ee80000300800 */
        /* <DEDUP_REMOVED lines=140> */
[----:B------:R-:W3:Y:S04]  /*be90*/  LDL.LU R0, [R1+0x204] ;  /* 0x0002040001007983 */ /* 0x000ee80000300800 */
[----:B------:R-:W3:Y:S04]  /*bea0*/  LDL.LU R2, [R1+0x1b0] ;  /* 0x0001b00001027983 */ /* 0x000ee80000300800 */
[----:B------:R-:W3:Y:S04]  /*beb0*/  LDL.LU R3, [R1+0x208] ;  /* 0x0002080001037983 */ /* 0x000ee80000300800 */
        /* <DEDUP_REMOVED lines=65> */
[----:B0-----:R-:W3:Y:S01]  /*c2d0*/  LDL.LU R149, [R1+0x130] ;  /* 0x0001300001957983 */ /* 0x001ee20000300800 */
[----:B----4-:R-:W-:-:S03]  /*c2e0*/  FADD R4, R43, R4 ;  /* 0x000000042b047221 */ /* 0x010fc60000000000 */
[----:B------:R0:W-:Y:S01]  /*c2f0*/  STL [R1+0x47c], R150 ;  /* 0x00047c9601007387 */ /* 0x0001e20000100800 */
[----:B-----5:R-:W-:Y:S01]  /*c300*/  FADD R5, R44, R5 ;  /* 0x000000052c057221 */ /* 0x020fe20000000000 */
[----:B--2---:R-:W-:Y:S01]  /*c310*/  FADD R6, R45, R6 ;  /* 0x000000062d067221 */ /* 0x004fe20000000000 */
[----:B---3--:R-:W-:Y:S01]  /*c320*/  FADD R7, R46, R7 ;  /* 0x000000072e077221 */ /* 0x008fe20000000000 */
[----:B------:R-:W-:Y:S01]  /*c330*/  FADD R8, R47, R8 ;  /* 0x000000082f087221 */ /* 0x000fe20000000000 */
[----:B0-----:R-:W2:Y:S04]  /*c340*/  LDL.LU R150, [R1+0x12c] ;  /* 0x00012c0001967983 */ /* 0x001ea80000300800 */
[----:B------:R0:W-:Y:S01]  /*c350*/  STL [R1+0x478], R151 ;  /* 0x0004789701007387 */ /* 0x0001e20000100800 */
[----:B------:R-:W-:Y:S01]  /*c360*/  FADD R9, R48, R9 ;  /* 0x0000000930097221 */ /* 0x000fe20000000000 */
[----:B------:R-:W-:Y:S01]  /*c370*/  FADD R10, R49, R10 ;  /* 0x0000000a310a7221 */ /* 0x000fe20000000000 */
[----:B------:R-:W-:Y:S01]  /*c380*/  FADD R11, R50, R11 ;  /* 0x0000000b320b7221 */ /* 0x000fe20000000000 */
[----:B0-----:R-:W3:Y:S04]  /*c390*/  LDL.LU R151, [R1+0x128] ;  /* 0x0001280001977983 */ /* 0x001ee80000300800 */
[----:B------:R-:W4:Y:S04]  /*c3a0*/  LDL.LU R43, [R1+0x628] ;  /* 0x00062800012b7983 */ /* 0x000f280000300800 */
[----:B------:R-:W5:Y:S04]  /*c3b0*/  LDL.LU R44, [R1+0x624] ;  /* 0x00062400012c7983 */ /* 0x000f680000300800 */
[----:B------:R-:W4:Y:S04]  /*c3c0*/  LDL.LU R45, [R1+0x620] ;  /* 0x00062000012d7983 */ /* 0x000f280000300800 */
[----:B------:R-:W5:Y:S01]  /*c3d0*/  LDL.LU R46, [R1+0x61c] ;  /* 0x00061c00012e7983 */ /* 0x000f620000300800 */
[----:B------:R-:W-:-:S03]  /*c3e0*/  FADD R12, R51, R12 ;  /* 0x0000000c330c7221 */ /* 0x000fc60000000000 */
[----:B------:R-:W4:Y:S01]  /*c3f0*/  LDL.LU R47, [R1+0x618] ;  /* 0x00061800012f7983 */ /* 0x000f220000300800 */
[----:B------:R-:W-:-:S03]  /*c400*/  FADD R13, R52, R13 ;  /* 0x0000000d340d7221 */ /* 0x000fc60000000000 */
        /* <DEDUP_REMOVED lines=134> */
[----:B------:R-:W4:Y:S04]  /*cc70*/  LDL.LU R115, [R1+0x508] ;  /* 0x0005080001737983 */ /* 0x000f280000300800 */
[----:B------:R-:W4:Y:S01]  /*cc80*/  LDL.LU R116, [R1+0x504] ;  /* 0x0005040001747983 */ /* 0x000f220000300800 */
[----:B------:R-:W-:Y:S01]  /*cc90*/  FADD R3, R2, R3 ;  /* 0x0000000302037221 */ /* 0x000fe20000000000 */
[----:B------:R-:W-:Y:S01]  /*cca0*/  FADD R237, R120, R237 ;  /* 0x000000ed78ed7221 */ /* 0x000fe20000000000 */
[----:B------:R-:W-:Y:S01]  /*ccb0*/  FADD R236, R121, R236 ;  /* 0x000000ec79ec7221 */ /* 0x000fe20000000000 */
[----:B------:R-:W5:Y:S01]  /*ccc0*/  LDL.LU R117, [R1+0x1b4] ;  /* 0x0001b40001757983 */ /* 0x000f620000300800 */
[----:B------:R-:W-:Y:S01]  /*ccd0*/  FADD R235, R122, R235 ;  /* 0x000000eb7aeb7221 */ /* 0x000fe20000000000 */
[----:B------:R-:W-:Y:S01]  /*cce0*/  FADD R234, R123, R234 ;  /* 0x000000ea7bea7221 */ /* 0x000fe20000000000 */
[----:B------:R-:W-:Y:S01]  /*ccf0*/  FADD R233, R124, R233 ;  /* 0x000000e97ce97221 */ /* 0x000fe20000000000 */
[----:B------:R0:W-:Y:S01]  /*cd00*/  STL [R1+0x200], R118 ;  /* 0x0002007601007387 */ /* 0x0001e20000100800 */
        /* <DEDUP_REMOVED lines=11> */
[----:B0-----:R-:W4:Y:S01]  /*cdc0*/  LDL.LU R118, [R1+0x1b8] ;  /* 0x0001b80001767983 */ /* 0x001f220000300800 */
[----:B------:R-:W-:Y:S01]  /*cdd0*/  FADD R217, R140, R217 ;  /* 0x000000d98cd97221 */ /* 0x000fe20000000000 */
[----:B------:R-:W-:Y:S01]  /*cde0*/  FADD R223, R134, R223 ;  /* 0x000000df86df7221 */ /* 0x000fe20000000000 */
[----:B------:R-:W-:Y:S01]  /*cdf0*/  FADD R216, R141, R216 ;  /* 0x000000d88dd87221 */ /* 0x000fe20000000000 */
[----:B------:R0:W-:Y:S01]  /*ce00*/  STL [R1+0x208], R3 ;  /* 0x0002080301007387 */ /* 0x0001e20000100800 */
[----:B------:R-:W-:Y:S01]  /*ce10*/  FADD R222, R135, R222 ;  /* 0x000000de87de7221 */ /* 0x000fe20000000000 */
[----:B------:R-:W-:Y:S01]  /*ce20*/  FADD R215, R142, R215 ;  /* 0x000000d78ed77221 */ /* 0x000fe20000000000 */
[----:B------:R-:W-:Y:S01]  /*ce30*/  FADD R221, R136, R221 ;  /* 0x000000dd88dd7221 */ /* 0x000fe20000000000 */
[----:B-1----:R-:W4:Y:S01]  /*ce40*/  LDL.LU R0, [R1+0x210] ;  /* 0x0002100001007983 */ /* 0x002f220000300800 */
[----:B------:R-:W-:Y:S01]  /*ce50*/  FADD R214, R143, R214 ;  /* 0x000000d68fd67221 */ /* 0x000fe20000000000 */
[----:B------:R-:W-:Y:S01]  /*ce60*/  FADD R220, R137, R220 ;  /* 0x000000dc89dc7221 */ /* 0x000fe20000000000 */
[----:B------:R-:W-:Y:S01]  /*ce70*/  FADD R213, R144, R213 ;  /* 0x000000d590d57221 */ /* 0x000fe20000000000 */
[----:B------:R-:W4:Y:S01]  /*ce80*/  LDL.LU R119, [R1+0x1bc] ;  /* 0x0001bc0001777983 */ /* 0x000f220000300800 */
[----:B------:R-:W-:Y:S01]  /*ce90*/  FADD R219, R138, R219 ;  /* 0x000000db8adb7221 */ /* 0x000fe20000000000 */
[----:B------:R-:W-:Y:S01]  /*cea0*/  FADD R212, R145, R212 ;  /* 0x000000d491d47221 */ /* 0x000fe20000000000 */
[----:B------:R-:W-:Y:S01]  /*ceb0*/  FADD R218, R139, R218 ;  /* 0x000000da8bda7221 */ /* 0x000fe20000000000 */
[----:B------:R-:W4:Y:S01]  /*cec0*/  LDL.LU R2, [R1+0x214] ;  /* 0x0002140001027983 */ /* 0x000f220000300800 */
[----:B------:R-:W-:Y:S01]  /*ced0*/  FADD R211, R146, R211 ;  /* 0x000000d392d37221 */ /* 0x000fe20000000000 */
[----:B---3--:R-:W-:Y:S01]  /*cee0*/  FADD R206, R151, R206 ;  /* 0x000000ce97ce7221 */ /* 0x008fe20000000000 */
[----:B------:R-:W-:Y:S01]  /*cef0*/  FADD R210, R147, R210 ;  /* 0x000000d293d27221 */ /* 0x000fe20000000000 */
[----:B------:R-:W3:Y:S01]  /*cf00*/  LDL.LU R120, [R1+0x1c0] ;  /* 0x0001c00001787983 */ /* 0x000ee20000300800 */
[----:B--2---:R-:W-:Y:S01]  /*cf10*/  FADD R207, R150, R207 ;  /* 0x000000cf96cf7221 */ /* 0x004fe20000000000 */
[----:B------:R-:W-:-:S02]  /*cf20*/  FADD R209, R148, R209 ;  /* 0x000000d194d17221 */ /* 0x000fc40000000000 */
[----:B0-----:R-:W3:Y:S04]  /*cf30*/  LDL.LU R3, [R1+0x218] ;  /* 0x0002180001037983 */ /* 0x001ee80000300800 */
[----:B------:R-:W2:Y:S04]  /*cf40*/  LDL.LU R121, [R1+0x1c4] ;  /* 0x0001c40001797983 */ /* 0x000ea80000300800 */
        /* <DEDUP_REMOVED lines=28> */
[----:B------:R-:W2:Y:S01]  /*d110*/  LDL.LU R148, [R1+0x254] ;  /* 0x0002540001947983 */ /* 0x000ea20000300800 */
[----:B-----5:R-:W-:-:S03]  /*d120*/  FADD R149, R117, R149 ;  /* 0x0000009575957221 */ /* 0x020fc60000000000 */
[----:B------:R-:W5:Y:S04]  /*d130*/  LDL.LU R117, [R1+0x500] ;  /* 0x0005000001757983 */ /* 0x000f680000300800 */
[----:B------:R0:W-:Y:S04]  /*d140*/  STL [R1+0x20c], R149 ;  /* 0x00020c9501007387 */ /* 0x0001e80000100800 */
[----:B0-----:R-:W5:Y:S01]  /*d150*/  LDL.LU R149, [R1+0x258] ;  /* 0x0002580001957983 */ /* 0x001f620000300800 */
[----:B----4-:R-:W-:-:S03]  /*d160*/  FADD R0, R118, R0 ;  /* 0x0000000076007221 */ /* 0x010fc60000000000 */
[----:B------:R-:W4:Y:S01]  /*d170*/  LDL.LU R118, [R1+0x4fc] ;  /* 0x0004fc0001767983 */ /* 0x000f220000300800 */
[----:B------:R-:W-:-:S03]  /*d180*/  FADD R2, R119, R2 ;  /* 0x0000000277027221 */ /* 0x000fc60000000000 */
[----:B------:R0:W-:Y:S01]  /*d190*/  STL [R1+0x210], R0 ;  /* 0x0002100001007387 */ /* 0x0001e20000100800 */
[----:B---3--:R-:W-:-:S03]  /*d1a0*/  FADD R3, R120, R3 ;  /* 0x0000000378037221 */ /* 0x008fc60000000000 */
[----:B0-----:R-:W3:Y:S04]  /*d1b0*/  LDL.LU R0, [R1+0x25c] ;  /* 0x00025c0001007983 */ /* 0x001ee80000300800 */
[----:B------:R-:W4:Y:S01]  /*d1c0*/  LDL.LU R119, [R1+0x4f8] ;  /* 0x0004f80001777983 */ /* 0x000f220000300800 */
[----:B--2---:R-:W-:-:S03]  /*d1d0*/  FADD R122, R121, R122 ;  /* 0x0000007a797a7221 */ /* 0x004fc60000000000 */
[----:B------:R0:W-:Y:S01]  /*d1e0*/  STL [R1+0x214], R2 ;  /* 0x0002140201007387 */ /* 0x0001e20000100800 */
[----:B------:R-:W-:-:S03]  /*d1f0*/  FADD R124, R123, R124 ;  /* 0x0000007c7b7c7221 */ /* 0x000fc60000000000 */
[----:B0-----:R-:W2:Y:S04]  /*d200*/  LDL.LU R2, [R1+0x260] ;  /* 0x0002600001027983 */ /* 0x001ea80000300800 */
[----:B------:R-:W4:Y:S04]  /*d210*/  LDL.LU R120, [R1+0x4f4] ;  /* 0x0004f40001787983 */ /* 0x000f280000300800 */
[----:B------:R0:W-:Y:S01]  /*d220*/  STL [R1+0x218], R3 ;  /* 0x0002180301007387 */ /* 0x0001e20000100800 */
[----:B------:R-:W-:Y:S01]  /*d230*/  FADD R126, R125, R126 ;  /* 0x0000007e7d7e7221 */ /* 0x000fe20000000000 */
[----:B------:R-:W-:-:S02]  /*d240*/  FADD R128, R127, R128 ;  /* 0x000000807f807221 */ /* 0x000fc40000000000 */
[----:B0-----:R-:W4:Y:S04]  /*d250*/  LDL.LU R3, [R1+0x264] ;  /* 0x0002640001037983 */ /* 0x001f280000300800 */
[----:B------:R-:W4:Y:S04]  /*d260*/  LDL.LU R121, [R1+0x4f0] ;  /* 0x0004f00001797983 */ /* 0x000f280000300800 */
[----:B------:R0:W-:Y:S01]  /*d270*/  STL [R1+0x21c], R122 ;  /* 0x00021c7a01007387 */ /* 0x0001e20000100800 */
[----:B------:R-:W-:-:S03]  /*d280*/  FADD R130, R129, R130 ;  /* 0x0000008281827221 */ /* 0x000fc60000000000 */
        /* <DEDUP_REMOVED lines=42> */
[----:B------:R0:W-:Y:S04]  /*d530*/  STL [R1+0x248], R145 ;  /* 0x0002489101007387 */ /* 0x0001e80000100800 */
[----:B0-----:R-:W4:Y:S04]  /*d540*/  LDL.LU R145, [R1+0x27c] ;  /* 0x00027c0001917983 */ /* 0x001f280000300800 */
[----:B------:R-:W4:Y:S04]  /*d550*/  LDL.LU R139, [R1+0x4a8] ;  /* 0x0004a800018b7983 */ /* 0x000f280000300800 */
[----:B------:R0:W-:Y:S04]  /*d560*/  STL [R1+0x24c], R146 ;  /* 0x00024c9201007387 */ /* 0x0001e80000100800 */
[----:B0-----:R-:W4:Y:S04]  /*d570*/  LDL.LU R146, [R1+0x280] ;  /* 0x0002800001927983 */ /* 0x001f280000300800 */
[----:B------:R0:W-:Y:S01]  /*d580*/  STL [R1+0x250], R147 ;  /* 0x0002509301007387 */ /* 0x0001e20000100800 */
[----:B-----5:R-:W-:-:S03]  /*d590*/  FADD R149, R24, R149 ;  /* 0x0000009518957221 */ /* 0x020fc60000000000 */
[----:B0-----:R-:W5:Y:S04]  /*d5a0*/  LDL.LU R147, [R1+0x284] ;  /* 0x0002840001937983 */ /* 0x001f680000300800 */
[----:B------:R0:W-:Y:S04]  /*d5b0*/  STL [R1+0x254], R148 ;  /* 0x0002549401007387 */ /* 0x0001e80000100800 */
[----:B0-----:R-:W5:Y:S04]  /*d5c0*/  LDL.LU R148, [R1+0x288] ;  /* 0x0002880001947983 */ /* 0x001f680000300800 */
[----:B------:R0:W-:Y:S04]  /*d5d0*/  STL [R1+0x258], R149 ;  /* 0x0002589501007387 */ /* 0x0001e80000100800 */
[----:B0-----:R-:W5:Y:S04]  /*d5e0*/  LDL.LU R149, [R1+0x28c] ;  /* 0x00028c0001957983 */ /* 0x001f680000300800 */
[----:B------:R-:W5:Y:S04]  /*d5f0*/  LDL.LU R150, [R1+0x290] ;  /* 0x0002900001967983 */ /* 0x000f680000300800 */
[----:B------:R-:W5:Y:S01]  /*d600*/  LDL.LU R151, [R1+0x294] ;  /* 0x0002940001977983 */ /* 0x000f620000300800 */
[----:B---3--:R-:W-:Y:S01]  /*d610*/  FADD R0, R25, R0 ;  /* 0x0000000019007221 */ /* 0x008fe20000000000 */
[----:B--2---:R-:W-:-:S04]  /*d620*/  FADD R2, R26, R2 ;  /* 0x000000021a027221 */ /* 0x004fc80000000000 */
[----:B------:R0:W-:Y:S01]  /*d630*/  STL [R1+0x25c], R0 ;  /* 0x00025c0001007387 */ /* 0x0001e20000100800 */
[----:B----4-:R-:W-:-:S03]  /*d640*/  FADD R3, R27, R3 ;  /* 0x000000031b037221 */ /* 0x010fc60000000000 */
[----:B------:R-:W2:Y:S04]  /*d650*/  LDL.LU R27, [R1+0x2c8] ;  /* 0x0002c800011b7983 */ /* 0x000ea80000300800 */
[----:B------:R1:W-:Y:S04]  /*d660*/  STL [R1+0x260], R2 ;  /* 0x0002600201007387 */ /* 0x0003e80000100800 */
[----:B------:R-:W3:Y:S04]  /*d670*/  LDL.LU R26, [R1+0x2cc] ;  /* 0x0002cc00011a7983 */ /* 0x000ee80000300800 */
[----:B------:R-:W4:Y:S04]  /*d680*/  LDL.LU R25, [R1+0x2d0] ;  /* 0x0002d00001197983 */ /* 0x000f280000300800 */
[----:B------:R1:W-:Y:S04]  /*d690*/  STL [R1+0x264], R3 ;  /* 0x0002640301007387 */ /* 0x0003e80000100800 */
[----:B------:R-:W4:Y:S04]  /*d6a0*/  LDL.LU R24, [R1+0x2d4] ;  /* 0x0002d40001187983 */ /* 0x000f280000300800 */
[----:B0-----:R-:W4:Y:S04]  /*d6b0*/  LDL.LU R0, [R1+0x2d8] ;  /* 0x0002d80001007983 */ /* 0x001f280000300800 */
[----:B-1----:R-:W4:Y:S04]  /*d6c0*/  LDL.LU R2, [R1+0x2dc] ;  /* 0x0002dc0001027983 */ /* 0x002f280000300800 */
[----:B------:R-:W4:Y:S01]  /*d6d0*/  LDL.LU R3, [R1+0x2e0] ;  /* 0x0002e00001037983 */ /* 0x000f220000300800 */
[----:B------:R-:W-:-:S05]  /*d6e0*/  FADD R140, R28, R140 ;  /* 0x0000008c1c8c7221 */ /* 0x000fca0000000000 */
[----:B------:R0:W-:Y:S04]  /*d6f0*/  STL [R1+0x268], R140 ;  /* 0x0002688c01007387 */ /* 0x0001e80000100800 */
[----:B0-----:R-:W4:Y:S01]  /*d700*/  LDL.LU R140, [R1+0x4a4] ;  /* 0x0004a400018c7983 */ /* 0x001f220000300800 */
[----:B------:R-:W-:-:S03]  /*d710*/  FADD R141, R29, R141 ;  /* 0x0000008d1d8d7221 */ /* 0x000fc60000000000 */
[----:B------:R-:W4:Y:S04]  /*d720*/  LDL.LU R28, [R1+0x2c4] ;  /* 0x0002c400011c7983 */ /* 0x000f280000300800 */
        /* <DEDUP_REMOVED lines=20> */
[----:B------:R0:W-:Y:S01]  /*d870*/  STL [R1+0x280], R146 ;  /* 0x0002809201007387 */ /* 0x0001e20000100800 */
[----:B-----5:R-:W-:-:S03]  /*d880*/  FADD R147, R35, R147 ;  /* 0x0000009323937221 */ /* 0x020fc60000000000 */
[----:B0-----:R-:W5:Y:S04]  /*d890*/  LDL.LU R146, [R1+0x48c] ;  /* 0x00048c0001927983 */ /* 0x001f680000300800 */
[----:B------:R-:W5:Y:S04]  /*d8a0*/  LDL.LU R34, [R1+0x2ac] ;  /* 0x0002ac0001227983 */ /* 0x000f680000300800 */
[----:B------:R0:W-:Y:S01]  /*d8b0*/  STL [R1+0x284], R147 ;  /* 0x0002849301007387 */ /* 0x0001e20000100800 */
[----:B------:R-:W-:-:S03]  /*d8c0*/  FADD R148, R36, R148 ;  /* 0x0000009424947221 */ /* 0x000fc60000000000 */
[----:B0-----:R-:W5:Y:S04]  /*d8d0*/  LDL.LU R147, [R1+0x488] ;  /* 0x0004880001937983 */ /* 0x001f680000300800 */
[----:B------:R-:W5:Y:S01]  /*d8e0*/  LDL.LU R35, [R1+0x2a8] ;  /* 0x0002a80001237983 */ /* 0x000f620000300800 */
[----:B------:R-:W-:-:S03]  /*d8f0*/  FADD R149, R37, R149 ;  /* 0x0000009525957221 */ /* 0x000fc60000000000 */
[----:B------:R0:W-:Y:S01]  /*d900*/  STL [R1+0x288], R148 ;  /* 0x0002889401007387 */ /* 0x0001e20000100800 */
[----:B------:R-:W-:Y:S01]  /*d910*/  FADD R150, R38, R150 ;  /* 0x0000009626967221 */ /* 0x000fe20000000000 */
[----:B------:R-:W-:Y:S02]  /*d920*/  FADD R151, R39, R151 ;  /* 0x0000009727977221 */ /* 0x000fe40000000000 */
[----:B0-----:R-:W5:Y:S04]  /*d930*/  LDL.LU R148, [R1+0x484] ;  /* 0x0004840001947983 */ /* 0x001f680000300800 */
[----:B------:R-:W5:Y:S04]  /*d940*/  LDL.LU R36, [R1+0x2a4] ;  /* 0x0002a40001247983 */ /* 0x000f680000300800 */
[----:B------:R0:W-:Y:S04]  /*d950*/  STL [R1+0x28c], R149 ;  /* 0x00028c9501007387 */ /* 0x0001e80000100800 */
[----:B0-----:R-:W5:Y:S04]  /*d960*/  LDL.LU R149, [R1+0x480] ;  /* 0x0004800001957983 */ /* 0x001f680000300800 */
[----:B------:R-:W5:Y:S04]  /*d970*/  LDL.LU R37, [R1+0x2a0] ;  /* 0x0002a00001257983 */ /* 0x000f680000300800 */
[----:B------:R0:W-:Y:S04]  /*d980*/  STL [R1+0x290], R150 ;  /* 0x0002909601007387 */ /* 0x0001e80000100800 */
[----:B0-----:R-:W5:Y:S04]  /*d990*/  LDL.LU R150, [R1+0x47c] ;  /* 0x00047c0001967983 */ /* 0x001f680000300800 */
[----:B------:R-:W5:Y:S04]  /*d9a0*/  LDL.LU R38, [R1+0x29c] ;  /* 0x00029c0001267983 */ /* 0x000f680000300800 */
[----:B------:R0:W-:Y:S04]  /*d9b0*/  STL [R1+0x294], R151 ;  /* 0x0002949701007387 */ /* 0x0001e80000100800 */
[----:B0-----:R-:W5:Y:S04]  /*d9c0*/  LDL.LU R151, [R1+0x478] ;  /* 0x0004780001977983 */ /* 0x001f680000300800 */
[----:B------:R-:W5:Y:S01]  /*d9d0*/  LDL.LU R39, [R1+0x298] ;  /* 0x0002980001277983 */ /* 0x000f620000300800 */
[----:B--2---:R-:W-:Y:S01]  /*d9e0*/  FADD R27, R52, R27 ;  /* 0x0000001b341b7221 */ /* 0x004fe20000000000 */
[----:B---3--:R-:W-:Y:S01]  /*d9f0*/  FADD R26, R53, R26 ;  /* 0x0000001a351a7221 */ /* 0x008fe20000000000 */
[----:B----4-:R-:W-:Y:S01]  /*da00*/  FADD R25, R54, R25 ;  /* 0x0000001936197221 */ /* 0x010fe20000000000 */
[----:B------:R-:W-:Y:S01]  /*da10*/  FADD R24, R55, R24 ;  /* 0x0000001837187221 */ /* 0x000fe20000000000 */
        /* <DEDUP_REMOVED lines=9> */
[----:B-----5:R-:W-:Y:S01]  /*dab0*/  FADD R34, R45, R34 ;  /* 0x000000222d227221 */ /* 0x020fe20000000000 */
[----:B------:R-:W-:Y:S01]  /*dac0*/  FADD R35, R44, R35 ;  /* 0x000000232c237221 */ /* 0x000fe20000000000 */
[----:B------:R-:W-:Y:S01]  /*dad0*/  FADD R36, R43, R36 ;  /* 0x000000242b247221 */ /* 0x000fe20000000000 */
[----:B------:R-:W-:Y:S01]  /*dae0*/  FADD R37, R42, R37 ;  /* 0x000000252a257221 */ /* 0x000fe20000000000 */
[----:B------:R-:W-:Y:S01]  /*daf0*/  FADD R38, R41, R38 ;  /* 0x0000002629267221 */ /* 0x000fe20000000000 */
[----:B------:R-:W-:-:S05]  /*db00*/  FADD R39, R40, R39 ;  /* 0x0000002728277221 */ /* 0x000fca0000000000 */
[----:B------:R0:W-:Y:S04]  /*db10*/  STL [R1+0x298], R39 ;  /* 0x0002982701007387 */ /* 0x0001e80000100800 */
        /* <DEDUP_REMOVED lines=15> */
[----:B------:R-:W5:Y:S04]  /*dc10*/  LDL.LU R51, [R1+0x2e4] ;  /* 0x0002e40001337983 */ /* 0x000f680000300800 */
[----:B------:R5:W-:Y:S04]  /*dc20*/  STL [R1+0x2d8], R0 ;  /* 0x0002d80001007387 */ /* 0x000be80000100800 */
[----:B------:R-:W5:Y:S04]  /*dc30*/  LDL.LU R50, [R1+0x2e8] ;  /* 0x0002e80001327983 */ /* 0x000f680000300800 */
[----:B------:R5:W-:Y:S04]  /*dc40*/  STL [R1+0x2dc], R2 ;  /* 0x0002dc0201007387 */ /* 0x000be80000100800 */
[----:B------:R-:W5:Y:S04]  /*dc50*/  LDL.LU R49, [R1+0x2ec] ;  /* 0x0002ec0001317983 */ /* 0x000f680000300800 */
[----:B------:R5:W-:Y:S04]  /*dc60*/  STL [R1+0x2e0], R3 ;  /* 0x0002e00301007387 */ /* 0x000be80000100800 */
[----:B------:R-:W5:Y:S04]  /*dc70*/  LDL.LU R48, [R1+0x2f0] ;  /* 0x0002f00001307983 */ /* 0x000f680000300800 */
        /* <DEDUP_REMOVED lines=8> */
[----:B0-----:R-:W5:Y:S04]  /*dd00*/  LDL.LU R39, [R1+0x314] ;  /* 0x0003140001277983 */ /* 0x001f680000300800 */
[----:B-1----:R-:W5:Y:S04]  /*dd10*/  LDL.LU R38, [R1+0x318] ;  /* 0x0003180001267983 */ /* 0x002f680000300800 */
[----:B--2---:R-:W2:Y:S04]  /*dd20*/  LDL.LU R37, [R1+0x31c] ;  /* 0x00031c0001257983 */ /* 0x004ea80000300800 */
[----:B---3--:R-:W3:Y:S04]  /*dd30*/  LDL.LU R36, [R1+0x320] ;  /* 0x0003200001247983 */ /* 0x008ee80000300800 */
[----:B----4-:R-:W4:Y:S04]  /*dd40*/  LDL.LU R35, [R1+0x324] ;  /* 0x0003240001237983 */ /* 0x010f280000300800 */
[----:B-----5:R-:W5:Y:S04]  /*dd50*/  LDL.LU R34, [R1+0x328] ;  /* 0x0003280001227983 */ /* 0x020f680000300800 */
        /* <DEDUP_REMOVED lines=12> */
[----:B------:R-:W5:Y:S01]  /*de20*/  LDL.LU R3, [R1+0x35c] ;  /* 0x00035c0001037983 */ /* 0x000f620000300800 */
[----:B------:R-:W-:Y:S01]  /*de30*/  FADD R51, R59, R51 ;  /* 0x000000333b337221 */ /* 0x000fe20000000000 */
[----:B------:R-:W-:-:S04]  /*de40*/  FADD R50, R60, R50 ;  /* 0x000000323c327221 */ /* 0x000fc80000000000 */
        /* <DEDUP_REMOVED lines=25> */
[----:B--2---:R-:W-:-:S03]  /*dfe0*/  FADD R37, R73, R37 ;  /* 0x0000002549257221 */ /* 0x004fc60000000000 */
[----:B------:R2:W-:Y:S01]  /*dff0*/  STL [R1+0x318], R38 ;  /* 0x0003182601007387 */ /* 0x0005e20000100800 */
[----:B---3--:R-:W-:-:S03]  /*e000*/  FADD R36, R74, R36 ;  /* 0x000000244a247221 */ /* 0x008fc60000000000 */
[----:B------:R3:W-:Y:S01]  /*e010*/  STL [R1+0x31c], R37 ;  /* 0x00031c2501007387 */ /* 0x0007e20000100800 */
[----:B----4-:R-:W-:-:S03]  /*e020*/  FADD R35, R75, R35 ;  /* 0x000000234b237221 */ /* 0x010fc60000000000 */
[----:B------:R4:W-:Y:S01]  /*e030*/  STL [R1+0x320], R36 ;  /* 0x0003202401007387 */ /* 0x0009e20000100800 */
[----:B-----5:R-:W-:-:S03]  /*e040*/  FADD R34, R76, R34 ;  /* 0x000000224c227221 */ /* 0x020fc60000000000 */
        /* <DEDUP_REMOVED lines=24> */
[----:B0-----:R-:W5:Y:S01]  /*e1d0*/  LDL.LU R51, [R1+0x360] ;  /* 0x0003600001337983 */ /* 0x001f620000300800 */
[----:B------:R-:W-:-:S03]  /*e1e0*/  FADD R3, R89, R3 ;  /* 0x0000000359037221 */ /* 0x000fc60000000000 */
[----:B------:R0:W-:Y:S04]  /*e1f0*/  STL [R1+0x354], R0 ;  /* 0x0003540001007387 */ /* 0x0001e80000100800 */
[----:B-1----:R-:W5:Y:S04]  /*e200*/  LDL.LU R50, [R1+0x364] ;  /* 0x0003640001327983 */ /* 0x002f680000300800 */
        /* <DEDUP_REMOVED lines=181> */
[----:B------:R-:W-:Y:S01]  /*ed60*/  FADD R2, R150, R2 ;  /* 0x0000000296027221 */ /* 0x000fe20000000000 */
[----:B------:R-:W-:-:S05]  /*ed70*/  FADD R3, R3, R151 ;  /* 0x0000009703037221 */ /* 0x000fca0000000000 */
[----:B------:R0:W-:Y:S04]  /*ed80*/  STL [R1+0x454], R3 ;  /* 0x0004540301007387 */ /* 0x0001e80000100800 */
[----:B------:R0:W-:Y:S04]  /*ed90*/  STL [R1+0x44c], R0 ;  /* 0x00044c0001007387 */ /* 0x0001e80000100800 */
[----:B------:R0:W-:Y:S02]  /*eda0*/  STL [R1+0x450], R2 ;  /* 0x0004500201007387 */ /* 0x0001e40000100800 */
.L_x_33:
[----:B0-----:R-:W0:Y:S02]  /*edb0*/  LDC R0, c[0x0][0x28c] ;  /* 0x0000a300ff007b82 */ /* 0x001e240000000800 */
[----:B0-----:R-:W-:-:S13]  /*edc0*/  ISETP.GE.AND P0, PT, R0, 0x1, PT ;  /* 0x000000010000780c */ /* 0x001fda0003f06270 */
[----:B------:R-:W-:Y:S05]  /*edd0*/  @!P0 BRA `(.L_x_34) ;  /* 0x0000000000688947 */ /* 0x000fea0003800000 */
[----:B------:R-:W-:-:S06]  /*ede0*/  UISETP.NE.AND UP0, UPT, UR24, 0x3, UPT ;  /* 0x000000031800788c */ /* 0x000fcc000bf05270 */
[----:B------:R-:W-:-:S13]  /*edf0*/  PLOP3.LUT P0, PT, PT, PT, UP0, 0x80, 0x0 ;  /* 0x000000000000781c */ /* 0x000fda0003f0f008 */
[----:B------:R-:W-:Y:S05]  /*ee00*/  @!P0 BRA `(.L_x_35) ;  /* 0x0000000000048947 */ /* 0x000fea0003800000 */
[----:B------:R-:W-:Y:S01]  /*ee10*/  BPT.TRAP 0x1 ;  /* 0x000000040000795c */ /* 0x000fe20000300000 */
.L_x_35:
[----:B------:R-:W4:Y:S01]  /*ee20*/  LDL R0, [R1+0x458] ;  /* 0x0004580001007983 */ /* 0x000f220000100800 */
[----:B------:R-:W-:Y:S01]  /*ee30*/  BSSY B0, `(.L_x_36) ;  /* 0x0000010000007945 */ /* 0x000fe20003800000 */
[----:B----4-:R-:W-:-:S13]  /*ee40*/  ISETP.NE.AND P0, PT, R0, RZ, PT ;  /* 0x000000ff0000720c */ /* 0x010fda0003f05270 */
[----:B------:R-:W-:Y:S05]  /*ee50*/  @!P0 BRA `(.L_x_37) ;  /* 0x0000000000348947 */ /* 0x000fea0003800000 */
[----:B------:R-:W4:Y:S01]  /*ee60*/  LDL R2, [R1+0x45c] ;  /* 0x00045c0001027983 */ /* 0x000f220000100800 */
[----:B------:R-:W-:-:S04]  /*ee70*/  UISETP.LT.AND UP0, UPT, UR9, 0x1, UPT ;  /* 0x000000010900788c */ /* 0x000fc8000bf01270 */
[----:B------:R-:W-:-:S04]  /*ee80*/  USEL UR8, UR9, 0x1, UP0 ;  /* 0x0000000109087887 */ /* 0x000fc80008000000 */
[----:B------:R-:W-:-:S04]  /*ee90*/  UIADD3 UR8, UR5, UR9, -UR8 ;  /* 0x0000000905087290 */ /* 0x000fc8000fffe808 */
[----:B------:R-:W-:-:S04]  /*eea0*/  USHF.R.U32.HI UR6, URZ, 0x1, UR8 ;  /* 0x000000013f067899 */ /* 0x000fc80008011608 */
[----:B------:R-:W-:-:S04]  /*eeb0*/  UIMAD.WIDE.U32 UR6, UR6, -0x6db6db6d, URZ ;  /* 0x92492493060678a5 */ /* 0x000fc8000f8e003f */
[----:B------:R-:W-:-:S04]  /*eec0*/  USHF.R.U32.HI UR6, URZ, 0x2, UR7 ;  /* 0x000000023f067899 */ /* 0x000fc80008011607 */
[----:B------:R-:W-:-:S04]  /*eed0*/  UIMAD UR8, UR6, -0xe, UR8 ;  /* 0xfffffff2060878a4 */ /* 0x000fc8000f8e0208 */
[----:B------:R-:W-:-:S04]  /*eee0*/  ULEA UR8, UR8, UR11, 0x3 ;  /* 0x0000000b08087291 */ /* 0x000fc8000f8e183f */
[----:B------:R-:W-:-:S06]  /*eef0*/  UIADD3 UR8, UR8, 0x70, URZ ;  /* 0x0000007008087890 */ /* 0x000fcc000fffe03f */
[----:B------:R-:W-:-:S05]  /*ef00*/  IMAD.U32 R0, RZ, RZ, UR8 ;  /* 0x00000008ff007e24 */ /* 0x000fca000f8e00ff */
[----:B----4-:R-:W-:-:S04]  /*ef10*/  PRMT R0, R2, 0x654, R0 ;  /* 0x0000065402007816 */ /* 0x010fc80000000000 */
[----:B------:R0:W-:Y:S03]  /*ef20*/  SYNCS.ARRIVE.TRANS64.RED.A1T0 RZ, [R0+URZ], RZ ;  /* 0x000000ff00ff79a7 */ /* 0x0001e6000810043f */
.L_x_37:
[----:B------:R-:W-:Y:S05]  /*ef30*/  BSYNC B0 ;  /* 0x0000000000007941 */ /* 0x000fea0003800000 */
.L_x_36:
[----:B------:R-:W-:-:S06]  /*ef40*/  UISETP.GT.U32.AND UP0, UPT, UR13, 0x1, UPT ;  /* 0x000000010d00788c */ /* 0x000fcc000bf04070 */
[----:B------:R-:W-:-:S13]  /*ef50*/  PLOP3.LUT P0, PT, PT, PT, UP0, 0x80, 0x0 ;  /* 0x000000000000781c */ /* 0x000fda0003f0f008 */
[----:B------:R-:W-:Y:S05]  /*ef60*/  @P0 BRA `(.L_x_34) ;  /* 0x0000000000040947 */ /* 0x000fea0003800000 */
[----:B------:R-:W-:Y:S01]  /*ef70*/  BPT.TRAP 0x1 ;  /* 0x000000040000795c */ /* 0x000fe20000300000 */
.L_x_34:
[----:B------:R-:W4:Y:S01]  /*ef80*/  LDL.LU R26, [R1+0x46c] ;  /* 0x00046c00011a7983 */ /* 0x000f220000300800 */
[----:B------:R-:W5:Y:S01]  /*ef90*/  LDC R3, c[0x0][0x288] ;  /* 0x0000a200ff037b82 */ /* 0x000f620000000800 */
[----:B------:R-:W0:Y:S01]  /*efa0*/  S2R R25, SR_TID.X ;  /* 0x0000000000197919 */ /* 0x000e220000002100 */
[----:B------:R-:W-:Y:S02]  /*efb0*/  UIADD3 UR11, UR9, UR5, URZ ;  /* 0x00000005090b7290 */ /* 0x000fe4000fffe03f */
[----:B------:R-:W-:Y:S01]  /*efc0*/  USHF.R.S32.HI UR12, URZ, 0x1f, UR10 ;  /* 0x0000001f3f0c7899 */ /* 0x000fe2000801140a */
[----:B------:R-:W2:Y:S01]  /*efd0*/  LDL.LU R24, [R1+0x468] ;  /* 0x0004680001187983 */ /* 0x000ea20000300800 */
[----:B------:R-:W-:Y:S01]  /*efe0*/  UISETP.GT.U32.AND UP0, UPT, UR11, 0xd, UPT ;  /* 0x0000000d0b00788c */ /* 0x000fe2000bf04070 */
[----:B------:R-:W-:Y:S01]  /*eff0*/  IMAD.MOV.U32 R39, RZ, RZ, -0x1 ;  /* 0xffffffffff277424 */ /* 0x000fe200078e00ff */
[----:B------:R-:W-:Y:S01]  /*f000*/  ULDC UR6, c[0x0][0x284] ;  /* 0x0000a10000067ab9 */ /* 0x000fe20000000800 */
[----:B------:R-:W-:Y:S01]  /*f010*/  ULDC.64 UR14, c[0x0][0x5d0] ;  /* 0x00017400000e7ab9 */ /* 0x000fe20000000a00 */
[----:B------:R-:W-:-:S02]  /*f020*/  UISETP.LT.U32.AND UP0, UPT, UR9, 0xe, UP0 ;  /* 0x0000000e0900788c */ /* 0x000fc40008701070 */
[----:B------:R-:W-:Y:S02]  /*f030*/  UIMAD UR5, UR12, UR14, URZ ;  /* 0x0000000e0c0572a4 */ /* 0x000fe4000f8e023f */
[----:B------:R-:W-:Y:S02]  /*f040*/  UISETP.GE.U32.AND UP1, UPT, UR9, 0xe, UPT ;  /* 0x0000000e0900788c */ /* 0x000fe4000bf26070 */
[----:B------:R-:W-:Y:S02]  /*f050*/  UIMAD UR8, UR10, UR15, UR5 ;  /* 0x0000000f0a0872a4 */ /* 0x000fe4000f8e0205 */
[----:B------:R-:W-:-:S04]  /*f060*/  USEL UR5, URZ, 0x1, !UP0 ;  /* 0x000000013f057887 */ /* 0x000fc8000c000000 */
[----:B------:R-:W-:Y:S01]  /*f070*/  ULOP3.LUT UR4, UR4, UR5, URZ, 0x3c, !UPT ;  /* 0x0000000504047292 */ /* 0x000fe2000f8e3c3f */
[C---:B0-----:R-:W-:Y:S01]  /*f080*/  LOP3.LUT R2, R25.reuse, 0x3, RZ, 0xc0, !PT ;  /* 0x0000000319027812 */ /* 0x041fe200078ec0ff */
[----:B------:R-:W-:Y:S01]  /*f090*/  IMAD.SHL.U32 R30, R25, 0x2, RZ ;  /* 0x00000002191e7824 */ /* 0x000fe200078e00ff */
[----:B------:R-:W-:-:S03]  /*f0a0*/  SHF.R.U32.HI R32, RZ, 0x7, R25 ;  /* 0x00000007ff207819 */ /* 0x000fc60000011619 */
[----:B-----5:R-:W-:Y:S01]  /*f0b0*/  IMAD R2, R2, -0x2, R3 ;  /* 0xfffffffe02027824 */ /* 0x020fe200078e0203 */
[----:B------:R-:W-:Y:S02]  /*f0c0*/  LOP3.LUT R32, R32, 0x1, RZ, 0xc0, !PT ;  /* 0x0000000120207812 */ /* 0x000fe400078ec0ff */
[----:B------:R-:W-:-:S03]  /*f0d0*/  LOP3.LUT R30, R30, 0x6, RZ, 0xc0, !PT ;  /* 0x000000061e1e7812 */ /* 0x000fc600078ec0ff */
[----:B------:R-:W-:Y:S02]  /*f0e0*/  IMAD.SHL.U32 R33, R32, 0x40, RZ ;  /* 0x0000004020217824 */ /* 0x000fe400078e00ff */
[----:B----4-:R-:W-:-:S04]  /*f0f0*/  IMAD.WIDE R34, R26, 0x100, RZ ;  /* 0x000001001a227825 */ /* 0x010fc800078e02ff */
[----:B--2---:R-:W-:Y:S01]  /*f100*/  IMAD.SHL.U32 R0, R24, 0x100, RZ ;  /* 0x0000010018007824 */ /* 0x004fe200078e00ff */
[----:B------:R-:W-:Y:S01]  /*f110*/  PRMT R30, R30, 0x6540, R24 ;  /* 0x000065401e1e7816 */ /* 0x000fe20000000018 */
[----:B------:R-:W-:-:S03]  /*f120*/  IMAD.U32 R24, RZ, RZ, UR14 ;  /* 0x0000000eff187e24 */ /* 0x000fc6000f8e00ff */
[----:B------:R-:W-:Y:S01]  /*f130*/  ISETP.GE.AND P0, PT, R0, R3, PT ;  /* 0x000000030000720c */ /* 0x000fe20003f06270 */
[----:B------:R-:W-:Y:S01]  /*f140*/  IMAD.IADD R0, R2, 0x1, -R0 ;  /* 0x0000000102007824 */ /* 0x000fe200078e0a00 */
[----:B------:R-:W-:Y:S02]  /*f150*/  SHF.R.U32.HI R2, RZ, 0x2, R25 ;  /* 0x00000002ff027819 */ /* 0x000fe40000011619 */
[----:B------:R-:W-:Y:S02]  /*f160*/  LOP3.LUT R3, R25, 0x60, RZ, 0xc0, !PT ;  /* 0x0000006019037812 */ /* 0x000fe400078ec0ff */
[----:B------:R-:W-:Y:S02]  /*f170*/  LOP3.LUT R2, R2, 0x7, RZ, 0xc0, !PT ;  /* 0x0000000702027812 */ /* 0x000fe400078ec0ff */
[----:B------:R-:W-:Y:S02]  /*f180*/  SHF.R.U32.HI R3, RZ, 0x1, R3 ;  /* 0x00000001ff037819 */ /* 0x000fe40000011603 */
[----:B------:R-:W-:-:S02]  /*f190*/  LOP3.LUT R33, R33, 0x40, R2, 0xe2, !PT ;  /* 0x0000004021217812 */ /* 0x000fc400078ee202 */
[----:B------:R-:W-:Y:S02]  /*f1a0*/  IADD3 R2, RZ, -R3, -R2 ;  /* 0x80000003ff027210 */ /* 0x000fe40007ffe802 */
[----:B------:R-:W-:Y:S02]  /*f1b0*/  SHF.R.S32.HI R31, RZ, 0x1f, R30 ;  /* 0x0000001fff1f7819 */ /* 0x000fe4000001141e */
[----:B------:R-:W-:Y:S01]  /*f1c0*/  LOP3.LUT R33, R34, R33, R3, 0xfe, !PT ;  /* 0x0000002122217212 */ /* 0x000fe200078efe03 */
[----:B------:R-:W-:Y:S02]  /*f1d0*/  IMAD R32, R32, -0x40, R2 ;  /* 0xffffffc020207824 */ /* 0x000fe400078e0202 */
[----:B------:R-:W-:Y:S02]  /*f1e0*/  IMAD.SHL.U32 R2, R26, 0x100, RZ ;  /* 0x000001001a027824 */ /* 0x000fe400078e00ff */
[----:B------:R-:W-:-:S03]  /*f1f0*/  IMAD.WIDE.U32 R24, R24, UR10, R30 ;  /* 0x0000000a18187c25 */ /* 0x000fc6000f8e001e */
[C---:B------:R-:W-:Y:S01]  /*f200*/  IADD3 R32, -R2.reuse, UR6, R32 ;  /* 0x0000000602207c10 */ /* 0x040fe2000fffe120 */
[----:B------:R-:W-:Y:S01]  /*f210*/  VIADD R25, R25, UR8 ;  /* 0x0000000819197c36 */ /* 0x000fe20008000000 */
[----:B------:R-:W-:Y:S01]  /*f220*/  ISETP.GE.OR P0, PT, R2, UR6, P0 ;  /* 0x0000000602007c0c */ /* 0x000fe20008706670 */
[----:B------:R-:W-:-:S04]  /*f230*/  USHF.R.U32.HI UR6, URZ, 0x1, UR11 ;  /* 0x000000013f067899 */ /* 0x000fc8000801160b */
[----:B------:R-:W-:-:S04]  /*f240*/  UIMAD.WIDE.U32 UR6, UR6, -0x6db6db6d, URZ ;  /* 0x92492493060678a5 */ /* 0x000fc8000f8e003f */
[----:B------:R-:W-:-:S04]  /*f250*/  USHF.R.U32.HI UR6, URZ, 0x2, UR7 ;  /* 0x000000023f067899 */ /* 0x000fc80008011607 */
[----:B------:R-:W-:Y:S02]  /*f260*/  UIMAD UR5, UR6, -0xe, UR11 ;  /* 0xfffffff2060578a4 */ /* 0x000fe4000f8e020b */
[----:B------:R-:W-:Y:S01]  /*f270*/  @UP1 ULOP3.LUT UR4, UR4, 0x1, UR6, 0x78, !UPT ;  /* 0x0000000104041892 */ /* 0x000fe2000f8e7806 */
[----:B------:R-:W-:Y:S11]  /*f280*/  @P0 BRA `(.L_x_38) ;  /* 0x0000012400bc0947 */ /* 0x000ff60003800000 */
[----:B------:R-:W0:Y:S01]  /*f290*/  LDC.64 R26, c[0x0][0x5c8] ;  /* 0x00017200ff1a7b82 */ /* 0x000e220000000a00 */
[----:B------:R-:W-:Y:S01]  /*f2a0*/  ULDC.64 UR6, c[0x0][0x5c0] ;  /* 0x0001700000067ab9 */ /* 0x000fe20000000a00 */
[----:B------:R-:W-:Y:S01]  /*f2b0*/  BSSY B0, `(.L_x_38) ;  /* 0x000126c000007945 */ /* 0x000fe20003800000 */
[-C--:B0-----:R-:W-:Y:S01]  /*f2c0*/  IMAD R2, R35, R26.reuse, RZ ;  /* 0x0000001a23027224 */ /* 0x081fe200078e02ff */
[----:B------:R-:W-:Y:S01]  /*f2d0*/  SHF.L.U64.HI R36, R26, 0x3, R27 ;  /* 0x000000031a247819 */ /* 0x000fe2000001021b */
[----:B------:R-:W-:-:S04]  /*f2e0*/  IMAD.WIDE.U32 R24, R33, R26, R24 ;  /* 0x0000001a21187225 */ /* 0x000fc800078e0018 */
[----:B------:R-:W-:Y:S01]  /*f2f0*/  IMAD R2, R33, R27, R2 ;  /* 0x0000001b21027224 */ /* 0x000fe200078e0202 */
[C---:B------:R-:W-:Y:S01]  /*f300*/  LEA R28, P2, R26.reuse, R24, 0x7 ;  /* 0x000000181a1c7211 */ /* 0x040fe200078438ff */
[----:B------:R-:W-:Y:S02]  /*f310*/  IMAD.SHL.U32 R3, R26, 0x8, RZ ;  /* 0x000000081a037824 */ /* 0x000fe400078e00ff */
[----:B------:R-:W-:Y:S01]  /*f320*/  IMAD.IADD R25, R25, 0x1, R2 ;  /* 0x0000000119197824 */ /* 0x000fe200078e0202 */
[C---:B------:R-:W-:Y:S02]  /*f330*/  IADD3 R2, P5, R24.reuse, UR6, RZ ;  /* 0x0000000618027c10 */ /* 0x040fe4000ffbe0ff */
[----:B------:R-:W-:Y:S02]  /*f340*/  IADD3 R24, P0, P1, R24, UR6, R3 ;  /* 0x0000000618187c10 */ /* 0x000fe4000f91e003 */
[----:B------:R-:W-:Y:S02]  /*f350*/  LEA.HI.X R29, R26, R25, R27, 0x7, P2 ;  /* 0x000000191a1d7211 */ /* 0x000fe400010f3c1b */
[----:B------:R-:W-:-:S02]  /*f360*/  IADD3 R26, P2, P3, R28, UR6, R3 ;  /* 0x000000061c1a7c10 */ /* 0x000fc4000fb5e003 */
[----:B------:R-:W-:Y:S02]  /*f370*/  IADD3.X R3, R25, UR7, RZ, P5, !PT ;  /* 0x0000000719037c10 */ /* 0x000fe4000affe4ff */
[----:B------:R-:W-:Y:S02]  /*f380*/  FSETP.NEU.AND P5, PT, RZ, UR23, PT ;  /* 0x00000017ff007c0b */ /* 0x000fe4000bfad000 */
[----:B------:R-:W-:Y:S02]  /*f390*/  IADD3 R28, P6, R28, UR6, RZ ;  /* 0x000000061c1c7c10 */ /* 0x000fe4000ffde0ff */
[--C-:B------:R-:W-:Y:S02]  /*f3a0*/  IADD3.X R27, R29, UR7, R36.reuse, P2, P3 ;  /* 0x000000071d1b7c10 */ /* 0x100fe400097e6424 */
[----:B------:R-:W-:Y:S02]  /*f3b0*/  IADD3.X R25, R25, UR7, R36, P0, P1 ;  /* 0x0000000719197c10 */ /* 0x000fe400087e2424 */
[----:B------:R-:W-:-:S05]  /*f3c0*/  IADD3.X R29, R29, UR7, RZ, P6, !PT ;  /* 0x000000071d1d7c10 */ /* 0x000fca000b7fe4ff */
[----:B------:R-:W-:Y:S05]  /*f3d0*/  @!P5 BRA `(.L_x_39) ;  /* 0x000000d800fcd947 */ /* 0x000fea0003800000 */
[----:B------:R-:W-:Y:S01]  /*f3e0*/  ULDC.64 UR6, c[0x0][0x5b8] ;  /* 0x00016e0000067ab9 */ /* 0x000fe20000000a00 */
[----:B------:R-:W-:Y:S01]  /*f3f0*/  BSSY B1, `(.L_x_40) ;  /* 0x0000013000017945 */ /* 0x000fe20003800000 */
[----:B------:R-:W-:Y:S01]  /*f400*/  IMAD.U32 R36, RZ, RZ, UR6 ;  /* 0x00000006ff247e24 */ /* 0x000fe2000f8e00ff */
[----:B------:R-:W-:-:S03]  /*f410*/  UIMAD UR6, UR12, UR6, URZ ;  /* 0x000000060c0672a4 */ /* 0x000fc6000f8e023f */
[----:B------:R-:W-:Y:S01]  /*f420*/  IMAD.WIDE.U32 R30, R36, UR10, R30 ;  /* 0x0000000a241e7c25 */ /* 0x000fe2000f8e001e */
[----:B------:R-:W-:-:S03]  /*f430*/  UIMAD UR6, UR10, UR7, UR6 ;  /* 0x000000070a0672a4 */ /* 0x000fc6000f8e0206 */
[----:B------:R-:W-:Y:S01]  /*f440*/  IMAD.MOV.U32 R36, RZ, RZ, R30 ;  /* 0x000000ffff247224 */ /* 0x000fe200078e001e */
[----:B------:R-:W-:Y:S02]  /*f450*/  ULDC.64 UR10, c[0x0][0x5a8] ;  /* 0x00016a00000a7ab9 */ /* 0x000fe40000000a00 */
[----:B------:R-:W-:Y:S01]  /*f460*/  VIADD R37, R31, UR6 ;  /* 0x000000061f257c36 */ /* 0x000fe20008000000 */
[----:B------:R-:W-:Y:S02]  /*f470*/  ULDC.64 UR6, c[0x0][0x5b0] ;  /* 0x00016c0000067ab9 */ /* 0x000fe40000000a00 */
[----:B------:R-:W-:Y:S02]  /*f480*/  IMAD R38, R35, UR6, RZ ;  /* 0x0000000623267c24 */ /* 0x000fe4000f8e02ff */
[----:B------:R-:W-:-:S04]  /*f490*/  IMAD.WIDE.U32 R30, R33, UR6, R36 ;  /* 0x00000006211e7c25 */ /* 0x000fc8000f8e0024 */
[----:B------:R-:W-:Y:S01]  /*f4a0*/  IMAD R38, R33, UR7, R38 ;  /* 0x0000000721267c24 */ /* 0x000fe2000f8e0226 */
[----:B------:R-:W-:-:S04]  /*f4b0*/  IADD3 R30, P0, R30, UR10, RZ ;  /* 0x0000000a1e1e7c10 */ /* 0x000fc8000ff1e0ff */
[--C-:B------:R-:W-:Y:S02]  /*f4c0*/  IADD3.X R31, R31, UR11, R38.reuse, P0, !PT ;  /* 0x0000000b1f1f7c10 */ /* 0x100fe400087fe426 */
[----:B------:R-:W-:Y:S02]  /*f4d0*/  ISETP.GE.AND P0, PT, R32, 0x1, PT ;  /* 0x000000012000780c */ /* 0x000fe40003f06270 */
[----:B------:R-:W-:Y:S02]  /*f4e0*/  PRMT R38, RZ, 0x7610, R38 ;  /* 0x00007610ff267816 */ /* 0x000fe40000000026 */
[----:B------:R-:W-:-:S13]  /*f4f0*/  ISETP.LT.OR P1, PT, R0, 0x1, !P0 ;  /* 0x000000010000780c */ /* 0x000fda0004721670 */
[----:B------:R-:W-:Y:S05]  /*f500*/  @P1 BRA `(.L_x_41) ;  /* 0x0000000000041947 */ /* 0x000fea0003800000 */
[----:B------:R0:W5:Y:S02]  /*f510*/  LDG.E.U8 R38, desc[UR20][R30.64] ;  /* 0x000000141e267981 */ /* 0x000164000c1e1100 */
.L_x_41:
[----:B------:R-:W-:Y:S05]  /*f520*/  BSYNC B1 ;  /* 0x0000000000017941 */ /* 0x000fea0003800000 */
.L_x_40:
[----:B-----5:R-:W-:Y:S01]  /*f530*/  LOP3.LUT R38, R38, 0xff, RZ, 0xc0, !PT ;  /* 0x000000ff26267812 */ /* 0x020fe200078ec0ff */
[----:B------:R-:W-:Y:S03]  /*f540*/  BSSY B1, `(.L_x_42) ;  /* 0x000000b000017945 */ /* 0x000fe60003800000 */
[----:B------:R-:W-:-:S05]  /*f550*/  F2FP.F16.E5M2.UNPACK_B R38, R38 ;  /* 0x00000026ff26723e */ /* 0x000fca00020004ff */
[----:B------:R-:W-:-:S05]  /*f560*/  HADD2.F32 R38, -RZ, R38.H0_H0 ;  /* 0x20000026ff267230 */ /* 0x000fca0000004100 */
[----:B------:R-:W-:-:S04]  /*f570*/  FMUL R38, R38, UR23 ;  /* 0x0000001726267c20 */ /* 0x000fc80008400000 */
[----:B------:R-:W-:-:S05]  /*f580*/  FFMA R4, R4, UR22, R38 ;  /* 0x0000001604047c23 */ /* 0x000fca0008000026 */
[----:B------:R-:W-:-:S05]  /*f590*/  F2FP.SATFINITE.E5M2.F32.PACK_AB_MERGE_C R4, RZ, R4, RZ ;  /* 0x00000004ff04723e */ /* 0x000fca00048060ff */
[----:B------:R2:W-:Y:S01]  /*f5a0*/  @!P1 STG.E.U8 desc[UR20][R2.64], R4 ;  /* 0x0000000402009986 */ /* 0x0005e2000c101114 */
[----:B------:R-:W-:Y:S02]  /*f5b0*/  ISETP.LT.OR P1, PT, R0, 0x2, !P0 ;  /* 0x000000020000780c */ /* 0x000fe40004721670 */
[----:B--2---:R-:W-:-:S11]  /*f5c0*/  PRMT R4, RZ, 0x7610, R4 ;  /* 0x00007610ff047816 */ /* 0x004fd60000000004 */
[----:B------:R-:W-:Y:S05]  /*f5d0*/  @P1 BRA `(.L_x_43) ;  /* 0x0000000000041947 */ /* 0x000fea0003800000 */
[----:B------:R2:W5:Y:S02]  /*f5e0*/  LDG.E.U8 R4, desc[UR20][R30.64+0x1] ;  /* 0x000001141e047981 */ /* 0x000564000c1e1100 */
.L_x_43:
[----:B------:R-:W-:Y:S05]  /*f5f0*/  BSYNC B1 ;  /* 0x0000000000017941 */ /* 0x000fea0003800000 */
.L_x_42:
        /* <DEDUP_REMOVED lines=8> */
[----:B------:R-:W-:-:S05]  /*f680*/  IADD3 R4, P1, R33, 0x8, RZ ;  /* 0x0000000821047810 */ /* 0x000fca0007f3e0ff */
[----:B----4-:R-:W-:-:S04]  /*f690*/  IMAD.X R5, RZ, RZ, R35, P1 ;  /* 0x000000ffff057224 */ /* 0x010fc800008e0623 */
[----:B------:R-:W-:-:S04]  /*f6a0*/  IMAD R5, R5, UR6, RZ ;  /* 0x0000000605057c24 */ /* 0x000fc8000f8e02ff */
[C---:B------:R-:W-:Y:S02]  /*f6b0*/  IMAD R38, R4.reuse, UR7, R5 ;  /* 0x0000000704267c24 */ /* 0x040fe4000f8e0205 */
[----:B------:R-:W-:-:S03]  /*f6c0*/  IMAD.WIDE.U32 R4, R4, UR6, R36 ;  /* 0x0000000604047c25 */ /* 0x000fc6000f8e0024 */
[----:B------:R-:W-:-:S04]  /*f6d0*/  IADD3 R4, P1, R4, UR10, RZ ;  /* 0x0000000a04047c10 */ /* 0x000fc8000ff3e0ff */
[--C-:B------:R-:W-:Y:S02]  /*f6e0*/  IADD3.X R5, R5, UR11, R38.reuse, P1, !PT ;  /* 0x0000000b05057c10 */ /* 0x100fe40008ffe426 */
[----:B------:R-:W-:Y:S02]  /*f6f0*/  ISETP.GE.AND P1, PT, R32, 0x9, PT ;  /* 0x000000092000780c */ /* 0x000fe40003f26270 */
[----:B------:R-:W-:Y:S02]  /*f700*/  PRMT R38, RZ, 0x7610, R38 ;  /* 0x00007610ff267816 */ /* 0x000fe40000000026 */
[----:B------:R-:W-:-:S13]  /*f710*/  ISETP.LT.OR P2, PT, R0, 0x1, !P1 ;  /* 0x000000010000780c */ /* 0x000fda0004f41670 */
[----:B------:R-:W-:Y:S05]  /*f720*/  @P2 BRA `(.L_x_45) ;  /* 0x0000000000042947 */ /* 0x000fea0003800000 */
[----:B------:R4:W5:Y:S02]  /*f730*/  LDG.E.U8 R38, desc[UR20][R4.64] ;  /* 0x0000001404267981 */ /* 0x000964000c1e1100 */
.L_x_45:
[----:B------:R-:W-:Y:S05]  /*f740*/  BSYNC B1 ;  /* 0x0000000000017941 */ /* 0x000fea0003800000 */
.L_x_44:
        /* <DEDUP_REMOVED lines=9> */
[----:B0-----:R-:W-:-:S11]  /*f7e0*/  PRMT R6, RZ, 0x7610, R6 ;  /* 0x00007610ff067816 */ /* 0x001fd60000000006 */
[----:B------:R-:W-:Y:S05]  /*f7f0*/  @P2 BRA `(.L_x_47) ;  /* 0x0000000000042947 */ /* 0x000fea0003800000 */
[----:B------:R0:W5:Y:S02]  /*f800*/  LDG.E.U8 R6, desc[UR20][R4.64+0x1] ;  /* 0x0000011404067981 */ /* 0x000164000c1e1100 */
.L_x_47:
[----:B------:R-:W-:Y:S05]  /*f810*/  BSYNC B1 ;  /* 0x0000000000017941 */ /* 0x000fea0003800000 */
.L_x_46:
[----:B-----5:R-:W-:Y:S01]  /*f820*/  LOP3.LUT R6, R6, 0xff, RZ, 0xc0, !PT ;  /* 0x000000ff06067812 */ /* 0x020fe200078ec0ff */
[----:B------:R-:W-:Y:S01]  /*f830*/  BSSY B1, `(.L_x_48) ;  /* 0x000000b000017945 */ /* 0x000fe20003800000 */
[----:B------:R-:W-:Y:S02]  /*f840*/  ISETP.LT.OR P3, PT, R0, 0x9, !P0 ;  /* 0x000000090000780c */ /* 0x000fe40004761670 */
[----:B------:R-:W-:-:S05]  /*f850*/  F2FP.F16.E5M2.UNPACK_B R6, R6 ;  /* 0x00000006ff06723e */ /* 0x000fca00020004ff */
[----:B------:R-:W-:-:S05]  /*f860*/  HADD2.F32 R6, -RZ, R6.H0_H0 ;  /* 0x20000006ff067230 */ /* 0x000fca0000004100 */
[----:B------:R-:W-:-:S04]  /*f870*/  FMUL R6, R6, UR23 ;  /* 0x0000001706067c20 */ /* 0x000fc80008400000 */
[--C-:B------:R-:W-:Y:S01]  /*f880*/  FFMA R7, R7, UR22, R6.reuse ;  /* 0x0000001607077c23 */ /* 0x100fe20008000006 */
[----:B------:R-:W-:-:S04]  /*f890*/  PRMT R6, RZ, 0x7610, R6 ;  /* 0x00007610ff067816 */ /* 0x000fc80000000006 */
[----:B------:R-:W-:-:S05]  /*f8a0*/  F2FP.SATFINITE.E5M2.F32.PACK_AB_MERGE_C R7, RZ, R7, RZ ;  /* 0x00000007ff07723e */ /* 0x000fca00048060ff */
[----:B------:R0:W-:Y:S01]  /*f8b0*/  @!P2 STG.E.U8 desc[UR20][R24.64+0x1], R7 ;  /* 0x000001071800a986 */ /* 0x0001e2000c101114 */
[----:B------:R-:W-:Y:S05]  /*f8c0*/  @P3 BRA `(.L_x_49) ;  /* 0x0000000000043947 */ /* 0x000fea0003800000 */
[----:B------:R0:W5:Y:S02]  /*f8d0*/  LDG.E.U8 R6, desc[UR20][R30.64+0x8] ;  /* 0x000008141e067981 */ /* 0x000164000c1e1100 */
.L_x_49:
[----:B------:R-:W-:Y:S05]  /*f8e0*/  BSYNC B1 ;  /* 0x0000000000017941 */ /* 0x000fea0003800000 */
.L_x_48:
        /* <DEDUP_REMOVED lines=12> */
.L_x_51:
[----:B------:R-:W-:Y:S05]  /*f9b0*/  BSYNC B1 ;  /* 0x0000000000017941 */ /* 0x000fea0003800000 */
.L_x_50:
        /* <DEDUP_REMOVED lines=12> */
.L_x_53:
[----:B------:R-:W-:Y:S05]  /*fa80*/  BSYNC B1 ;  /* 0x0000000000017941 */ /* 0x000fea0003800000 */
.L_x_52:
        /* <DEDUP_REMOVED lines=12> */
.L_x_55:
[----:B------:R-:W-:Y:S05]  /*fb50*/  BSYNC B1 ;  /* 0x0000000000017941 */ /* 0x000fea0003800000 */
.L_x_54:
        /* <DEDUP_REMOVED lines=12> */
.L_x_57:
[----:B------:R-:W-:Y:S05]  /*fc20*/  BSYNC B1 ;  /* 0x0000000000017941 */ /* 0x000fea0003800000 */
.L_x_56:
        /* <DEDUP_REMOVED lines=12> */
.L_x_59:
[----:B------:R-:W-:Y:S05]  /*fcf0*/  BSYNC B1 ;  /* 0x0000000000017941 */ /* 0x000fea0003800000 */
.L_x_58:
        /* <DEDUP_REMOVED lines=12> */
.L_x_61:
[----:B------:R-:W-:Y:S05]  /*fdc0*/  BSYNC B1 ;  /* 0x0000000000017941 */ /* 0x000fea0003800000 */
.L_x_60:
        /* <DEDUP_REMOVED lines=12> */
.L_x_63:
[----:B------:R-:W-:Y:S05]  /*fe90*/  BSYNC B1 ;  /* 0x0000000000017941 */ /* 0x000fea0003800000 */
.L_x_62:
        /* <DEDUP_REMOVED lines=12> */
.L_x_65:
[----:B------:R-:W-:Y:S05]  /*ff60*/  BSYNC B1 ;  /* 0x0000000000017941 */ /* 0x000fea0003800000 */
.L_x_64:
        /* <DEDUP_REMOVED lines=12> */
.L_x_67:
[----:B------:R-:W-:Y:S05]  /*10030*/  BSYNC B1 ;  /* 0x0000000000017941 */ /* 0x000fea0003800000 */
.L_x_66:
        /* <DEDUP_REMOVED lines=12> */
.L_x_69:
[----:B------:R-:W-:Y:S05]  /*10100*/  BSYNC B1 ;  /* 0x0000000000017941 */ /* 0x000fea0003800000 */
.L_x_68:
        /* <DEDUP_REMOVED lines=12> */
.L_x_71:
[----:B------:R-:W-:Y:S05]  /*101d0*/  BSYNC B1 ;  /* 0x0000000000017941 */ /* 0x000fea0003800000 */
.L_x_70:
        /* <DEDUP_REMOVED lines=12> */
.L_x_73:
[----:B------:R-:W-:Y:S05]  /*102a0*/  BSYNC B1 ;  /* 0x0000000000017941 */ /* 0x000fea0003800000 */
.L_x_72:
        /* <DEDUP_REMOVED lines=12> */
.L_x_75:
[----:B------:R-:W-:Y:S05]  /*10370*/  BSYNC B1 ;  /* 0x0000000000017941 */ /* 0x000fea0003800000 */
.L_x_74:
        /* <DEDUP_REMOVED lines=12> */
.L_x_77:
[----:B------:R-:W-:Y:S05]  /*10440*/  BSYNC B1 ;  /* 0x0000000000017941 */ /* 0x000fea0003800000 */
.L_x_76:
        /* <DEDUP_REMOVED lines=12> */
.L_x_79:
[----:B------:R-:W-:Y:S05]  /*10510*/  BSYNC B1 ;  /* 0x0000000000017941 */ /* 0x000fea0003800000 */
.L_x_78:
        /* <DEDUP_REMOVED lines=12> */
.L_x_81:
[----:B------:R-:W-:Y:S05]  /*105e0*/  BSYNC B1 ;  /* 0x0000000000017941 */ /* 0x000fea0003800000 */
.L_x_80:
        /* <DEDUP_REMOVED lines=12> */
.L_x_83:
[----:B------:R-:W-:Y:S05]  /*106b0*/  BSYNC B1 ;  /* 0x0000000000017941 */ /* 0x000fea0003800000 */
.L_x_82:
        /* <DEDUP_REMOVED lines=12> */
.L_x_85:
[----:B------:R-:W-:Y:S05]  /*10780*/  BSYNC B1 ;  /* 0x0000000000017941 */ /* 0x000fea0003800000 */
.L_x_84:
        /* <DEDUP_REMOVED lines=12> */
.L_x_87:
[----:B------:R-:W-:Y:S05]  /*10850*/  BSYNC B1 ;  /* 0x0000000000017941 */ /* 0x000fea0003800000 */
.L_x_86:
        /* <DEDUP_REMOVED lines=12> */
.L_x_89:
[----:B------:R-:W-:Y:S05]  /*10920*/  BSYNC B1 ;  /* 0x0000000000017941 */ /* 0x000fea0003800000 */
.L_x_88:
        /* <DEDUP_REMOVED lines=12> */
.L_x_91:
[----:B------:R-:W-:Y:S05]  /*109f0*/  BSYNC B1 ;  /* 0x0000000000017941 */ /* 0x000fea0003800000 */
.L_x_90:
        /* <DEDUP_REMOVED lines=12> */
.L_x_93:
[----:B------:R-:W-:Y:S05]  /*10ac0*/  BSYNC B1 ;  /* 0x0000000000017941 */ /* 0x000fea0003800000 */
.L_x_92:
        /* <DEDUP_REMOVED lines=12> */
.L_x_95:
[----:B------:R-:W-:Y:S05]  /*10b90*/  BSYNC B1 ;  /* 0x0000000000017941 */ /* 0x000fea0003800000 */
.L_x_94:
        /* <DEDUP_REMOVED lines=12> */
.L_x_97:
[----:B------:R-:W-:Y:S05]  /*10c60*/  BSYNC B1 ;  /* 0x0000000000017941 */ /* 0x000fea0003800000 */
.L_x_96:
        /* <DEDUP_REMOVED lines=12> */
.L_x_99:
[----:B------:R-:W-:Y:S05]  /*10d30*/  BSYNC B1 ;  /* 0x0000000000017941 */ /* 0x000fea0003800000 */
.L_x_98:
        /* <DEDUP_REMOVED lines=12> */
.L_x_101:
[----:B------:R-:W-:Y:S05]  /*10e00*/  BSYNC B1 ;  /* 0x0000000000017941 */ /* 0x000fea0003800000 */
.L_x_100:
        /* <DEDUP_REMOVED lines=12> */
.L_x_103:
[----:B------:R-:W-:Y:S05]  /*10ed0*/  BSYNC B1 ;  /* 0x0000000000017941 */ /* 0x000fea0003800000 */
.L_x_102:
        /* <DEDUP_REMOVED lines=12> */
.L_x_105:
[----:B------:R-:W-:Y:S05]  /*10fa0*/  BSYNC B1 ;  /* 0x0000000000017941 */ /* 0x000fea0003800000 */
.L_x_104:
        /* <DEDUP_REMOVED lines=12> */
.L_x_107:
[----:B------:R-:W-:Y:S05]  /*11070*/  BSYNC B1 ;  /* 0x0000000000017941 */ /* 0x000fea0003800000 */
.L_x_106:
        /* <DEDUP_REMOVED lines=12> */
.L_x_109:
[----:B------:R-:W-:Y:S05]  /*11140*/  BSYNC B1 ;  /* 0x0000000000017941 */ /* 0x000fea0003800000 */
.L_x_108:
        /* <DEDUP_REMOVED lines=12> */
.L_x_111:
[----:B------:R-:W-:Y:S05]  /*11210*/  BSYNC B1 ;  /* 0x0000000000017941 */ /* 0x000fea0003800000 */
.L_x_110:
        /* <DEDUP_REMOVED lines=12> */
.L_x_113:
[----:B------:R-:W-:Y:S05]  /*112e0*/  BSYNC B1 ;  /* 0x0000000000017941 */ /* 0x000fea0003800000 */
.L_x_112:
        /* <DEDUP_REMOVED lines=12> */
.L_x_115:
[----:B------:R-:W-:Y:S05]  /*113b0*/  BSYNC B1 ;  /* 0x0000000000017941 */ /* 0x000fea0003800000 */
.L_x_114:
        /* <DEDUP_REMOVED lines=12> */
.L_x_117:
[----:B------:R-:W-:Y:S05]  /*11480*/  BSYNC B1 ;  /* 0x0000000000017941 */ /* 0x000fea0003800000 */
.L_x_116:
        /* <DEDUP_REMOVED lines=12> */
.L_x_119:
[----:B------:R-:W-:Y:S05]  /*11550*/  BSYNC B1 ;  /* 0x0000000000017941 */ /* 0x000fea0003800000 */
.L_x_118:
        /* <DEDUP_REMOVED lines=12> */
.L_x_121:
[----:B------:R-:W-:Y:S05]  /*11620*/  BSYNC B1 ;  /* 0x0000000000017941 */ /* 0x000fea0003800000 */
.L_x_120:
        /* <DEDUP_REMOVED lines=12> */
.L_x_123:
[----:B------:R-:W-:Y:S05]  /*116f0*/  BSYNC B1 ;  /* 0x0000000000017941 */ /* 0x000fea0003800000 */
.L_x_122:
        /* <DEDUP_REMOVED lines=12> */
.L_x_125:
[----:B------:R-:W-:Y:S05]  /*117c0*/  BSYNC B1 ;  /* 0x0000000000017941 */ /* 0x000fea0003800000 */
.L_x_124:
[----:B-----5:R-:W-:Y:S01]  /*117d0*/  LOP3.LUT R6, R6, 0xff, RZ, 0xc0, !PT ;  /* 0x000000ff06067812 */ /* 0x020fe200078ec0ff */
[----:B------:R-:W-:Y:S01]  /*117e0*/  BSSY B1, `(.L_x_126) ;  /* 0x000000b000017945 */ /* 0x000fe20003800000 */
[----:B------:R-:W-:Y:S02]  /*117f0*/  ISETP.LT.OR P2, PT, R0, 0x52, !P1 ;  /* 0x000000520000780c */ /* 0x000fe40004f41670 */
[----:B------:R-:W-:-:S05]  /*11800*/  F2FP.F16.E5M2.UNPACK_B R6, R6 ;  /* 0x00000006ff06723e */ /* 0x000fca00020004ff */
[----:B------:R-:W-:-:S05]  /*11810*/  HADD2.F32 R6, -RZ, R6.H0_H0 ;  /* 0x20000006ff067230 */ /* 0x000fca0000004100 */
[----:B------:R-:W-:-:S04]  /*11820*/  FMUL R6, R6, UR23 ;  /* 0x0000001706067c20 */ /* 0x000fc80008400000 */
[----:B------:R-:W-:-:S05]  /*11830*/  FFMA R6, R174, UR22, R6 ;  /* 0x00000016ae067c23 */ /* 0x000fca0008000006 */
[----:B0-----:R-:W-:Y:S02]  /*11840*/  F2FP.SATFINITE.E5M2.F32.PACK_AB_MERGE_C R7, RZ, R6, RZ ;  /* 0x00000006ff07723e */ /* 0x001fe400048060ff */
[----:B------:R-:W-:-:S03]  /*11850*/  PRMT R6, RZ, 0x7610, R6 ;  /* 0x00007610ff067816 */ /* 0x000fc60000000006 */
[----:B------:R0:W-:Y:S01]  /*11860*/  @!P3 STG.E.U8 desc[UR20][R24.64+0x50], R7 ;  /* 0x000050071800b986 */ /* 0x0001e2000c101114 */
[----:B------:R-:W-:Y:S05]  /*11870*/  @P2 BRA `(.L_x_127) ;  /* 0x0000000000042947 */ /* 0x000fea0003800000 */
[----:B------:R0:W5:Y:S02]  /*11880*/  LDG.E.U8 R6, desc[UR20][R4.64+0x51] ;  /* 0x0000511404067981 */ /* 0x000164000c1e1100 */
.L_x_127:
[----:B------:R-:W-:Y:S05]  /*11890*/  BSYNC B1 ;  /* 0x0000000000017941 */ /* 0x000fea0003800000 */
.L_x_126:
        /* <DEDUP_REMOVED lines=12> */
.L_x_129:
[----:B------:R-:W-:Y:S05]  /*11960*/  BSYNC B1 ;  /* 0x0000000000017941 */ /* 0x000fea0003800000 */
.L_x_128:
        /* <DEDUP_REMOVED lines=12> */
.L_x_131:
[----:B------:R-:W-:Y:S05]  /*11a30*/  BSYNC B1 ;  /* 0x0000000000017941 */ /* 0x000fea0003800000 */
.L_x_130:
        /* <DEDUP_REMOVED lines=12> */
.L_x_133:
[----:B------:R-:W-:Y:S05]  /*11b00*/  BSYNC B1 ;  /* 0x0000000000017941 */ /* 0x000fea0003800000 */
.L_x_132:
[----:B-----5:R-:W-:Y:S01]  /*11b10*/  LOP3.LUT R6, R6, 0xff, RZ, 0xc0, !PT ;  /* 0x000000ff06067812 */ /* 0x020fe200078ec0ff */
[----:B------:R-:W-:Y:S01]  /*11b20*/  BSSY B1, `(.L_x_134) ;  /* 0x000000b000017945 */ /* 0x000fe20003800000 */
[----:B------:R-:W-:Y:S02]  /*11b30*/  ISETP.LT.OR P2, PT, R0, 0x5a, !P1 ;  /* 0x0000005a0000780c */ /* 0x000fe40004f41670 */
[----:B------:R-:W-:-:S05]  /*11b40*/  F2FP.F16.E5M2.UNPACK_B R6, R6 ;  /* 0x00000006ff06723e */ /* 0x000fca00020004ff */
[----:B------:R-:W-:-:S05]  /*11b50*/  HADD2.F32 R6, -RZ, R6.H0_H0 ;  /* 0x20000006ff067230 */ /* 0x000fca0000004100 */
[----:B0-----:R-:W-:Y:S01]  /*11b60*/  FMUL R7, R6, UR23 ;  /* 0x0000001706077c20 */ /* 0x001fe20008400000 */
[----:B------:R-:W-:-:S03]  /*11b70*/  PRMT R6, RZ, 0x7610, R6 ;  /* 0x00007610ff067816 */ /* 0x000fc60000000006 */
[----:B------:R-:W-:-:S05]  /*11b80*/  FFMA R7, R178, UR22, R7 ;  /* 0x00000016b2077c23 */ /* 0x000fca0008000007 */
[----:B------:R-:W-:-:S05]  /*11b90*/  F2FP.SATFINITE.E5M2.F32.PACK_AB_MERGE_C R7, RZ, R7, RZ ;  /* 0x00000007ff07723e */ /* 0x000fca00048060ff */
[----:B------:R0:W-:Y:S01]  /*11ba0*/  @!P3 STG.E.U8 desc[UR20][R24.64+0x58], R7 ;  /* 0x000058071800b986 */ /* 0x0001e2000c101114 */
[----:B------:R-:W-:Y:S05]  /*11bb0*/  @P2 BRA `(.L_x_135) ;  /* 0x0000000000042947 */ /* 0x000fea0003800000 */
[----:B------:R0:W5:Y:S02]  /*11bc0*/  LDG.E.U8 R6, desc[UR20][R4.64+0x59] ;  /* 0x0000591404067981 */ /* 0x000164000c1e1100 */
.L_x_135:
[----:B------:R-:W-:Y:S05]  /*11bd0*/  BSYNC B1 ;  /* 0x0000000000017941 */ /* 0x000fea0003800000 */
.L_x_134:
        /* <DEDUP_REMOVED lines=12> */
.L_x_137:
[----:B------:R-:W-:Y:S05]  /*11ca0*/  BSYNC B1 ;  /* 0x0000000000017941 */ /* 0x000fea0003800000 */
.L_x_136:
        /* <DEDUP_REMOVED lines=12> */
.L_x_139:
[----:B------:R-:W-:Y:S05]  /*11d70*/  BSYNC B1 ;  /* 0x0000000000017941 */ /* 0x000fea0003800000 */
.L_x_138:
        /* <DEDUP_REMOVED lines=12> */
.L_x_141:
[----:B------:R-:W-:Y:S05]  /*11e40*/  BSYNC B1 ;  /* 0x0000000000017941 */ /* 0x000fea0003800000 */
.L_x_140:
        /* <DEDUP_REMOVED lines=12> */
.L_x_143:
[----:B------:R-:W-:Y:S05]  /*11f10*/  BSYNC B1 ;  /* 0x0000000000017941 */ /* 0x000fea0003800000 */
.L_x_142:
        /* <DEDUP_REMOVED lines=12> */
.L_x_145:
[----:B------:R-:W-:Y:S05]  /*11fe0*/  BSYNC B1 ;  /* 0x0000000000017941 */ /* 0x000fea0003800000 */
.L_x_144:
        /* <DEDUP_REMOVED lines=12> */
.L_x_147:
[----:B------:R-:W-:Y:S05]  /*120b0*/  BSYNC B1 ;  /* 0x0000000000017941 */ /* 0x000fea0003800000 */
.L_x_146:
        /* <DEDUP_REMOVED lines=12> */
.L_x_149:
[----:B------:R-:W-:Y:S05]  /*12180*/  BSYNC B1 ;  /* 0x0000000000017941 */ /* 0x000fea0003800000 */
.L_x_148:
        /* <DEDUP_REMOVED lines=12> */
.L_x_151:
[----:B------:R-:W-:Y:S05]  /*12250*/  BSYNC B1 ;  /* 0x0000000000017941 */ /* 0x000fea0003800000 */
.L_x_150:
        /* <DEDUP_REMOVED lines=12> */
.L_x_153:
[----:B------:R-:W-:Y:S05]  /*12320*/  BSYNC B1 ;  /* 0x0000000000017941 */ /* 0x000fea0003800000 */
.L_x_152:
        /* <DEDUP_REMOVED lines=12> */
.L_x_155:
[----:B------:R-:W-:Y:S05]  /*123f0*/  BSYNC B1 ;  /* 0x0000000000017941 */ /* 0x000fea0003800000 */
.L_x_154:
        /* <DEDUP_REMOVED lines=12> */
.L_x_157:
[----:B------:R-:W-:Y:S05]  /*124c0*/  BSYNC B1 ;  /* 0x0000000000017941 */ /* 0x000fea0003800000 */
.L_x_156:
        /* <DEDUP_REMOVED lines=12> */
.L_x_159:
[----:B------:R-:W-:Y:S05]  /*12590*/  BSYNC B1 ;  /* 0x0000000000017941 */ /* 0x000fea0003800000 */
.L_x_158:
        /* <DEDUP_REMOVED lines=12> */
.L_x_161:
[----:B------:R-:W-:Y:S05]  /*12660*/  BSYNC B1 ;  /* 0x0000000000017941 */ /* 0x000fea0003800000 */
.L_x_160:
        /* <DEDUP_REMOVED lines=12> */
.L_x_163:
[----:B------:R-:W-:Y:S05]  /*12730*/  BSYNC B1 ;  /* 0x0000000000017941 */ /* 0x000fea0003800000 */
.L_x_162:
        /* <DEDUP_REMOVED lines=12> */
.L_x_165:
[----:B------:R-:W-:Y:S05]  /*12800*/  BSYNC B1 ;  /* 0x0000000000017941 */ /* 0x000fea0003800000 */
.L_x_164:
        /* <DEDUP_REMOVED lines=12> */
.L_x_167:
[----:B------:R-:W-:Y:S05]  /*128d0*/  BSYNC B1 ;  /* 0x0000000000017941 */ /* 0x000fea0003800000 */
.L_x_166:
        /* <DEDUP_REMOVED lines=12> */
.L_x_169:
[----:B------:R-:W-:Y:S05]  /*129a0*/  BSYNC B1 ;  /* 0x0000000000017941 */ /* 0x000fea0003800000 */
.L_x_168:
        /* <DEDUP_REMOVED lines=12> */
.L_x_171:
[----:B------:R-:W-:Y:S05]  /*12a70*/  BSYNC B1 ;  /* 0x0000000000017941 */ /* 0x000fea0003800000 */
.L_x_170:
        /* <DEDUP_REMOVED lines=12> */
.L_x_173:
[----:B------:R-:W-:Y:S05]  /*12b40*/  BSYNC B1 ;  /* 0x0000000000017941 */ /* 0x000fea0003800000 */
.L_x_172:
        /* <DEDUP_REMOVED lines=12> */
.L_x_175:
[----:B------:R-:W-:Y:S05]  /*12c10*/  BSYNC B1 ;  /* 0x0000000000017941 */ /* 0x000fea0003800000 */
.L_x_174:
        /* <DEDUP_REMOVED lines=12> */
.L_x_177:
[----:B------:R-:W-:Y:S05]  /*12ce0*/  BSYNC B1 ;  /* 0x0000000000017941 */ /* 0x000fea0003800000 */
.L_x_176:
        /* <DEDUP_REMOVED lines=12> */
.L_x_179:
[----:B------:R-:W-:Y:S05]  /*12db0*/  BSYNC B1 ;  /* 0x0000000000017941 */ /* 0x000fea0003800000 */
.L_x_178:
        /* <DEDUP_REMOVED lines=12> */
.L_x_181:
[----:B------:R-:W-:Y:S05]  /*12e80*/  BSYNC B1 ;  /* 0x0000000000017941 */ /* 0x000fea0003800000 */
.L_x_180:
        /* <DEDUP_REMOVED lines=12> */
.L_x_183:
[----:B------:R-:W-:Y:S05]  /*12f50*/  BSYNC B1 ;  /* 0x0000000000017941 */ /* 0x000fea0003800000 */
.L_x_182:
        /* <DEDUP_REMOVED lines=12> */
.L_x_185:
[----:B------:R-:W-:Y:S05]  /*13020*/  BSYNC B1 ;  /* 0x0000000000017941 */ /* 0x000fea0003800000 */
.L_x_184:
        /* <DEDUP_REMOVED lines=12> */
.L_x_187:
[----:B------:R-:W-:Y:S05]  /*130f0*/  BSYNC B1 ;  /* 0x0000000000017941 */ /* 0x000fea0003800000 */
.L_x_186:
        /* <DEDUP_REMOVED lines=12> */
.L_x_189:
[----:B------:R-:W-:Y:S05]  /*131c0*/  BSYNC B1 ;  /* 0x0000000000017941 */ /* 0x000fea0003800000 */
.L_x_188:
        /* <DEDUP_REMOVED lines=12> */
.L_x_191:
[----:B------:R-:W-:Y:S05]  /*13290*/  BSYNC B1 ;  /* 0x0000000000017941 */ /* 0x000fea0003800000 */
.L_x_190:
        /* <DEDUP_REMOVED lines=12> */
.L_x_193:
[----:B------:R-:W-:Y:S05]  /*13360*/  BSYNC B1 ;  /* 0x0000000000017941 */ /* 0x000fea0003800000 */
.L_x_192:
        /* <DEDUP_REMOVED lines=12> */
.L_x_195:
[----:B------:R-:W-:Y:S05]  /*13430*/  BSYNC B1 ;  /* 0x0000000000017941 */ /* 0x000fea0003800000 */
.L_x_194:
        /* <DEDUP_REMOVED lines=12> */
.L_x_197:
[----:B------:R-:W-:Y:S05]  /*13500*/  BSYNC B1 ;  /* 0x0000000000017941 */ /* 0x000fea0003800000 */
.L_x_196:
        /* <DEDUP_REMOVED lines=12> */
.L_x_199:
[----:B------:R-:W-:Y:S05]  /*135d0*/  BSYNC B1 ;  /* 0x0000000000017941 */ /* 0x000fea0003800000 */
.L_x_198:
        /* <DEDUP_REMOVED lines=12> */
.L_x_201:
[----:B------:R-:W-:Y:S05]  /*136a0*/  BSYNC B1 ;  /* 0x0000000000017941 */ /* 0x000fea0003800000 */
.L_x_200:
        /* <DEDUP_REMOVED lines=12> */
.L_x_203:
[----:B------:R-:W-:Y:S05]  /*13770*/  BSYNC B1 ;  /* 0x0000000000017941 */ /* 0x000fea0003800000 */
.L_x_202:
        /* <DEDUP_REMOVED lines=12> */
.L_x_205:
[----:B------:R-:W-:Y:S05]  /*13840*/  BSYNC B1 ;  /* 0x0000000000017941 */ /* 0x000fea0003800000 */
.L_x_204:
        /* <DEDUP_REMOVED lines=12> */
.L_x_207:
[----:B------:R-:W-:Y:S05]  /*13910*/  BSYNC B1 ;  /* 0x0000000000017941 */ /* 0x000fea0003800000 */
.L_x_206:
        /* <DEDUP_REMOVED lines=12> */
.L_x_209:
[----:B------:R-:W-:Y:S05]  /*139e0*/  BSYNC B1 ;  /* 0x0000000000017941 */ /* 0x000fea0003800000 */
.L_x_208:
        /* <DEDUP_REMOVED lines=12> */
.L_x_211:
[----:B------:R-:W-:Y:S05]  /*13ab0*/  BSYNC B1 ;  /* 0x0000000000017941 */ /* 0x000fea0003800000 */
.L_x_210:
        /* <DEDUP_REMOVED lines=12> */
.L_x_213:
[----:B------:R-:W-:Y:S05]  /*13b80*/  BSYNC B1 ;  /* 0x0000000000017941 */ /* 0x000fea0003800000 */
.L_x_212:
        /* <DEDUP_REMOVED lines=12> */
.L_x_215:
[----:B------:R-:W-:Y:S05]  /*13c50*/  BSYNC B1 ;  /* 0x0000000000017941 */ /* 0x000fea0003800000 */
.L_x_214:
        /* <DEDUP_REMOVED lines=12> */
.L_x_217:
[----:B------:R-:W-:Y:S05]  /*13d20*/  BSYNC B1 ;  /* 0x0000000000017941 */ /* 0x000fea0003800000 */
.L_x_216:
        /* <DEDUP_REMOVED lines=12> */
.L_x_219:
[----:B------:R-:W-:Y:S05]  /*13df0*/  BSYNC B1 ;  /* 0x0000000000017941 */ /* 0x000fea0003800000 */
.L_x_218:
        /* <DEDUP_REMOVED lines=12> */
.L_x_221:
[----:B------:R-:W-:Y:S05]  /*13ec0*/  BSYNC B1 ;  /* 0x0000000000017941 */ /* 0x000fea0003800000 */
.L_x_220:
        /* <DEDUP_REMOVED lines=12> */
.L_x_223:
[----:B------:R-:W-:Y:S05]  /*13f90*/  BSYNC B1 ;  /* 0x0000000000017941 */ /* 0x000fea0003800000 */
.L_x_222:
        /* <DEDUP_REMOVED lines=12> */
.L_x_225:
[----:B------:R-:W-:Y:S05]  /*14060*/  BSYNC B1 ;  /* 0x0000000000017941 */ /* 0x000fea0003800000 */
.L_x_224:
        /* <DEDUP_REMOVED lines=12> */
.L_x_227:
[----:B------:R-:W-:Y:S05]  /*14130*/  BSYNC B1 ;  /* 0x0000000000017941 */ /* 0x000fea0003800000 */
.L_x_226:
        /* <DEDUP_REMOVED lines=12> */
.L_x_229:
[----:B------:R-:W-:Y:S05]  /*14200*/  BSYNC B1 ;  /* 0x0000000000017941 */ /* 0x000fea0003800000 */
.L_x_228:
        /* <DEDUP_REMOVED lines=12> */
.L_x_231:
[----:B------:R-:W-:Y:S05]  /*142d0*/  BSYNC B1 ;  /* 0x0000000000017941 */ /* 0x000fea0003800000 */
.L_x_230:
        /* <DEDUP_REMOVED lines=12> */
.L_x_233:
[----:B------:R-:W-:Y:S05]  /*143a0*/  BSYNC B1 ;  /* 0x0000000000017941 */ /* 0x000fea0003800000 */
.L_x_232:
        /* <DEDUP_REMOVED lines=12> */
.L_x_235:
[----:B------:R-:W-:Y:S05]  /*14470*/  BSYNC B1 ;  /* 0x0000000000017941 */ /* 0x000fea0003800000 */
.L_x_234:
        /* <DEDUP_REMOVED lines=12> */
.L_x_237:
[----:B------:R-:W-:Y:S05]  /*14540*/  BSYNC B1 ;  /* 0x0000000000017941 */ /* 0x000fea0003800000 */
.L_x_236:
        /* <DEDUP_REMOVED lines=12> */
.L_x_239:
[----:B------:R-:W-:Y:S05]  /*14610*/  BSYNC B1 ;  /* 0x0000000000017941 */ /* 0x000fea0003800000 */
.L_x_238:
        /* <DEDUP_REMOVED lines=12> */
.L_x_241:
[----:B------:R-:W-:Y:S05]  /*146e0*/  BSYNC B1 ;  /* 0x0000000000017941 */ /* 0x000fea0003800000 */
.L_x_240:
        /* <DEDUP_REMOVED lines=12> */
.L_x_243:
[----:B------:R-:W-:Y:S05]  /*147b0*/  BSYNC B1 ;  /* 0x0000000000017941 */ /* 0x000fea0003800000 */
.L_x_242:
        /* <DEDUP_REMOVED lines=12> */
.L_x_245:
[----:B------:R-:W-:Y:S05]  /*14880*/  BSYNC B1 ;  /* 0x0000000000017941 */ /* 0x000fea0003800000 */
.L_x_244:
        /* <DEDUP_REMOVED lines=12> */
.L_x_247:
[----:B------:R-:W-:Y:S05]  /*14950*/  BSYNC B1 ;  /* 0x0000000000017941 */ /* 0x000fea0003800000 */
.L_x_246:
        /* <DEDUP_REMOVED lines=12> */
.L_x_249:
[----:B------:R-:W-:Y:S05]  /*14a20*/  BSYNC B1 ;  /* 0x0000000000017941 */ /* 0x000fea0003800000 */
.L_x_248:
        /* <DEDUP_REMOVED lines=12> */
.L_x_251:
[----:B------:R-:W-:Y:S05]  /*14af0*/  BSYNC B1 ;  /* 0x0000000000017941 */ /* 0x000fea0003800000 */
.L_x_250:
        /* <DEDUP_REMOVED lines=12> */
.L_x_253:
[----:B------:R-:W-:Y:S05]  /*14bc0*/  BSYNC B1 ;  /* 0x0000000000017941 */ /* 0x000fea0003800000 */
.L_x_252:
[----:B0-----:R-:W2:Y:S01]  /*14bd0*/  LDL.LU R7, [R1+0x200] ;  /* 0x0002000001077983 */ /* 0x001ea20000300800 */
[----:B-----5:R-:W-:Y:S01]  /*14be0*/  LOP3.LUT R6, R6, 0xff, RZ, 0xc0, !PT ;  /* 0x000000ff06067812 */ /* 0x020fe200078ec0ff */
[----:B------:R-:W-:Y:S01]  /*14bf0*/  BSSY B1, `(.L_x_254) ;  /* 0x000000b000017945 */ /* 0x000fe20003800000 */
[----:B------:R-:W-:Y:S02]  /*14c00*/  ISETP.LT.OR P2, PT, R0, 0xd2, !P1 ;  /* 0x000000d20000780c */ /* 0x000fe40004f41670 */
[----:B------:R-:W-:-:S05]  /*14c10*/  F2FP.F16.E5M2.UNPACK_B R6, R6 ;  /* 0x00000006ff06723e */ /* 0x000fca00020004ff */
[----:B------:R-:W-:-:S05]  /*14c20*/  HADD2.F32 R6, -RZ, R6.H0_H0 ;  /* 0x20000006ff067230 */ /* 0x000fca0000004100 */
[----:B------:R-:W-:-:S04]  /*14c30*/  FMUL R6, R6, UR23 ;  /* 0x0000001706067c20 */ /* 0x000fc80008400000 */
[----:B--2---:R-:W-:-:S05]  /*14c40*/  FFMA R6, R7, UR22, R6 ;  /* 0x0000001607067c23 */ /* 0x004fca0008000006 */
[----:B------:R-:W-:Y:S02]  /*14c50*/  F2FP.SATFINITE.E5M2.F32.PACK_AB_MERGE_C R7, RZ, R6, RZ ;  /* 0x00000006ff07723e */ /* 0x000fe400048060ff */
[----:B------:R-:W-:-:S03]  /*14c60*/  PRMT R6, RZ, 0x7610, R6 ;  /* 0x00007610ff067816 */ /* 0x000fc60000000006 */
[----:B------:R0:W-:Y:S01]  /*14c70*/  @!P3 STG.E.U8 desc[UR20][R24.64+0xd0], R7 ;  /* 0x0000d0071800b986 */ /* 0x0001e2000c101114 */
[----:B------:R-:W-:Y:S05]  /*14c80*/  @P2 BRA `(.L_x_255) ;  /* 0x0000000000042947 */ /* 0x000fea0003800000 */
[----:B------:R2:W5:Y:S02]  /*14c90*/  LDG.E.U8 R6, desc[UR20][R4.64+0xd1] ;  /* 0x0000d11404067981 */ /* 0x000564000c1e1100 */
.L_x_255:
[----:B------:R-:W-:Y:S05]  /*14ca0*/  BSYNC B1 ;  /* 0x0000000000017941 */ /* 0x000fea0003800000 */
.L_x_254:
[----:B0-----:R-:W3:Y:S01]  /*14cb0*/  LDL.LU R7, [R1+0x204] ;  /* 0x0002040001077983 */ /* 0x001ee20000300800 */
[----:B-----5:R-:W-:Y:S01]  /*14cc0*/  LOP3.LUT R6, R6, 0xff, RZ, 0xc0, !PT ;  /* 0x000000ff06067812 */ /* 0x020fe200078ec0ff */
[----:B------:R-:W-:Y:S01]  /*14cd0*/  BSSY B1, `(.L_x_256) ;  /* 0x000000b000017945 */ /* 0x000fe20003800000 */
[----:B------:R-:W-:Y:S02]  /*14ce0*/  ISETP.LT.OR P3, PT, R0, 0xd9, !P0 ;  /* 0x000000d90000780c */ /* 0x000fe40004761670 */
[----:B------:R-:W-:-:S05]  /*14cf0*/  F2FP.F16.E5M2.UNPACK_B R6, R6 ;  /* 0x00000006ff06723e */ /* 0x000fca00020004ff */
[----:B------:R-:W-:-:S05]  /*14d00*/  HADD2.F32 R6, -RZ, R6.H0_H0 ;  /* 0x20000006ff067230 */ /* 0x000fca0000004100 */
[----:B------:R-:W-:-:S04]  /*14d10*/  FMUL R6, R6, UR23 ;  /* 0x0000001706067c20 */ /* 0x000fc80008400000 */
[----:B---3--:R-:W-:-:S05]  /*14d20*/  FFMA R6, R7, UR22, R6 ;  /* 0x0000001607067c23 */ /* 0x008fca0008000006 */
[----:B------:R-:W-:Y:S02]  /*14d30*/  F2FP.SATFINITE.E5M2.F32.PACK_AB_MERGE_C R7, RZ, R6, RZ ;  /* 0x00000006ff07723e */ /* 0x000fe400048060ff */
[----:B------:R-:W-:-:S03]  /*14d40*/  PRMT R6, RZ, 0x7610, R6 ;  /* 0x00007610ff067816 */ /* 0x000fc60000000006 */
[----:B------:R0:W-:Y:S01]  /*14d50*/  @!P2 STG.E.U8 desc[UR20][R24.64+0xd1], R7 ;  /* 0x0000d1071800a986 */ /* 0x0001e2000c101114 */
[----:B------:R-:W-:Y:S05]  /*14d60*/  @P3 BRA `(.L_x_257) ;  /* 0x0000000000043947 */ /* 0x000fea0003800000 */
[----:B------:R3:W5:Y:S02]  /*14d70*/  LDG.E.U8 R6, desc[UR20][R30.64+0xd8] ;  /* 0x0000d8141e067981 */ /* 0x000764000c1e1100 */
.L_x_257:
[----:B------:R-:W-:Y:S05]  /*14d80*/  BSYNC B1 ;  /* 0x0000000000017941 */ /* 0x000fea0003800000 */
.L_x_256:
        /* <DEDUP_REMOVED lines=13> */
.L_x_259:
[----:B------:R-:W-:Y:S05]  /*14e60*/  BSYNC B1 ;  /* 0x0000000000017941 */ /* 0x000fea0003800000 */
.L_x_258:
        /* <DEDUP_REMOVED lines=13> */
.L_x_261:
[----:B------:R-:W-:Y:S05]  /*14f40*/  BSYNC B1 ;  /* 0x0000000000017941 */ /* 0x000fea0003800000 */
.L_x_260:
        /* <DEDUP_REMOVED lines=13> */
.L_x_263:
[----:B------:R-:W-:Y:S05]  /*15020*/  BSYNC B1 ;  /* 0x0000000000017941 */ /* 0x000fea0003800000 */
.L_x_262:
        /* <DEDUP_REMOVED lines=13> */
.L_x_265:
[----:B------:R-:W-:Y:S05]  /*15100*/  BSYNC B1 ;  /* 0x0000000000017941 */ /* 0x000fea0003800000 */
.L_x_264:
        /* <DEDUP_REMOVED lines=13> */
.L_x_267:
[----:B------:R-:W-:Y:S05]  /*151e0*/  BSYNC B1 ;  /* 0x0000000000017941 */ /* 0x000fea0003800000 */
.L_x_266:
        /* <DEDUP_REMOVED lines=13> */
.L_x_269:
[----:B------:R-:W-:Y:S05]  /*152c0*/  BSYNC B1 ;  /* 0x0000000000017941 */ /* 0x000fea0003800000 */
.L_x_268:
        /* <DEDUP_REMOVED lines=13> */
.L_x_271:
[----:B------:R-:W-:Y:S05]  /*153a0*/  BSYNC B1 ;  /* 0x0000000000017941 */ /* 0x000fea0003800000 */
.L_x_270:
        /* <DEDUP_REMOVED lines=13> */
.L_x_273:
[----:B------:R-:W-:Y:S05]  /*15480*/  BSYNC B1 ;  /* 0x0000000000017941 */ /* 0x000fea0003800000 */
.L_x_272:
        /* <DEDUP_REMOVED lines=13> */
.L_x_275:
[----:B------:R-:W-:Y:S05]  /*15560*/  BSYNC B1 ;  /* 0x0000000000017941 */ /* 0x000fea0003800000 */
.L_x_274:
        /* <DEDUP_REMOVED lines=13> */
.L_x_277:
[----:B------:R-:W-:Y:S05]  /*15640*/  BSYNC B1 ;  /* 0x0000000000017941 */ /* 0x000fea0003800000 */
.L_x_276:
        /* <DEDUP_REMOVED lines=13> */
.L_x_279:
[----:B------:R-:W-:Y:S05]  /*15720*/  BSYNC B1 ;  /* 0x0000000000017941 */ /* 0x000fea0003800000 */
.L_x_278:
        /* <DEDUP_REMOVED lines=13> */
.L_x_281:
[----:B------:R-:W-:Y:S05]  /*15800*/  BSYNC B1 ;  /* 0x0000000000017941 */ /* 0x000fea0003800000 */
.L_x_280:
        /* <DEDUP_REMOVED lines=13> */
.L_x_283:
[----:B------:R-:W-:Y:S05]  /*158e0*/  BSYNC B1 ;  /* 0x0000000000017941 */ /* 0x000fea0003800000 */
.L_x_282:
        /* <DEDUP_REMOVED lines=13> */
.L_x_285:
[----:B------:R-:W-:Y:S05]  /*159c0*/  BSYNC B1 ;  /* 0x0000000000017941 */ /* 0x000fea0003800000 */
.L_x_284:
        /* <DEDUP_REMOVED lines=13> */
.L_x_287:
[----:B------:R-:W-:Y:S05]  /*15aa0*/  BSYNC B1 ;  /* 0x0000000000017941 */ /* 0x000fea0003800000 */
.L_x_286:
        /* <DEDUP_REMOVED lines=13> */
.L_x_289:
[----:B------:R-:W-:Y:S05]  /*15b80*/  BSYNC B1 ;  /* 0x0000000000017941 */ /* 0x000fea0003800000 */
.L_x_288:
        /* <DEDUP_REMOVED lines=13> */
.L_x_291:
[----:B------:R-:W-:Y:S05]  /*15c60*/  BSYNC B1 ;  /* 0x0000000000017941 */ /* 0x000fea0003800000 */
.L_x_290:
        /* <DEDUP_REMOVED lines=13> */
.L_x_293:
[----:B------:R-:W-:Y:S05]  /*15d40*/  BSYNC B1 ;  /* 0x0000000000017941 */ /* 0x000fea0003800000 */
.L_x_292:
[----:B0-----:R-:W2:Y:S01]  /*15d50*/  LDL.LU R3, [R1+0x250] ;  /* 0x0002500001037983 */ /* 0x001ea20000300800 */
[----:B-----5:R-:W-:Y:S01]  /*15d60*/  LOP3.LUT R6, R6, 0xff, RZ, 0xc0, !PT ;  /* 0x000000ff06067812 */ /* 0x020fe200078ec0ff */
[----:B------:R-:W-:Y:S01]  /*15d70*/  BSSY B1, `(.L_x_294) ;  /* 0x000000b000017945 */ /* 0x000fe20003800000 */
[----:B------:R-:W-:Y:S02]  /*15d80*/  ISETP.LT.OR P1, PT, R0, 0xfa, !P1 ;  /* 0x000000fa0000780c */ /* 0x000fe40004f21670 */
[----:B------:R-:W-:Y:S02]  /*15d90*/  F2FP.F16.E5M2.UNPACK_B R6, R6 ;  /* 0x00000006ff06723e */ /* 0x000fe400020004ff */
[----:B------:R-:W-:-:S03]  /*15da0*/  PRMT R2, RZ, 0x7610, R2 ;  /* 0x00007610ff027816 */ /* 0x000fc60000000002 */
[----:B------:R-:W-:-:S05]  /*15db0*/  HADD2.F32 R6, -RZ, R6.H0_H0 ;  /* 0x20000006ff067230 */ /* 0x000fca0000004100 */
[----:B------:R-:W-:-:S04]  /*15dc0*/  FMUL R6, R6, UR23 ;  /* 0x0000001706067c20 */ /* 0x000fc80008400000 */
[----:B--2---:R-:W-:-:S05]  /*15dd0*/  FFMA R6, R3, UR22, R6 ;  /* 0x0000001603067c23 */ /* 0x004fca0008000006 */
[----:B------:R-:W-:-:S05]  /*15de0*/  F2FP.SATFINITE.E5M2.F32.PACK_AB_MERGE_C R3, RZ, R6, RZ ;  /* 0x00000006ff03723e */ /* 0x000fca00048060ff */
[----:B------:R0:W-:Y:S01]  /*15df0*/  @!P2 STG.E.U8 desc[UR20][R24.64+0xf8], R3 ;  /* 0x0000f8031800a986 */ /* 0x0001e2000c101114 */
[----:B------:R-:W-:Y:S05]  /*15e00*/  @P1 BRA `(.L_x_295) ;  /* 0x0000000000041947 */ /* 0x000fea0003800000 */
[----:B------:R2:W5:Y:S02]  /*15e10*/  LDG.E.U8 R2, desc[UR20][R4.64+0xf9] ;  /* 0x0000f91404027981 */ /* 0x000564000c1e1100 */
.L_x_295:
[----:B------:R-:W-:Y:S05]  /*15e20*/  BSYNC B1 ;  /* 0x0000000000017941 */ /* 0x000fea0003800000 */
.L_x_294:
[----:B------:R-:W2:Y:S01]  /*15e30*/  LDL.LU R7, [R1+0x254] ;  /* 0x0002540001077983 */ /* 0x000ea20000300800 */
[----:B-----5:R-:W-:Y:S01]  /*15e40*/  LOP3.LUT R2, R2, 0xff, RZ, 0xc0, !PT ;  /* 0x000000ff02027812 */ /* 0x020fe200078ec0ff */
[----:B------:R-:W-:Y:S01]  /*15e50*/  BSSY B1, `(.L_x_296) ;  /* 0x0000013000017945 */ /* 0x000fe20003800000 */
[----:B--234-:R-:W-:Y:S02]  /*15e60*/  IADD3 R5, P0, R33, 0x80, RZ ;  /* 0x0000008021057810 */ /* 0x01cfe40007f1e0ff */
[----:B------:R-:W-:-:S03]  /*15e70*/  F2FP.F16.E5M2.UNPACK_B R2, R2 ;  /* 0x00000002ff02723e */ /* 0x000fc600020004ff */
[----:B0-----:R-:W-:Y:S01]  /*15e80*/  IMAD.X R3, RZ, RZ, R35, P0 ;  /* 0x000000ffff037224 */ /* 0x001fe200000e0623 */
[----:B------:R-:W-:Y:S01]  /*15e90*/  ISETP.GE.AND P0, PT, R32, 0x81, PT ;  /* 0x000000812000780c */ /* 0x000fe20003f06270 */
[----:B------:R-:W-:Y:S02]  /*15ea0*/  HADD2.F32 R2, -RZ, R2.H0_H0 ;  /* 0x20000002ff027230 */ /* 0x000fe40000004100 */
[----:B------:R-:W-:Y:S01]  /*15eb0*/  IMAD R6, R3, UR6, RZ ;  /* 0x0000000603067c24 */ /* 0x000fe2000f8e02ff */
[----:B------:R-:W-:Y:S02]  /*15ec0*/  ISETP.LT.OR P3, PT, R0, 0x1, !P0 ;  /* 0x000000010000780c */ /* 0x000fe40004761670 */
[----:B------:R-:W-:Y:S01]  /*15ed0*/  FMUL R4, R2, UR23 ;  /* 0x0000001702047c20 */ /* 0x000fe20008400000 */
[----:B------:R-:W-:-:S04]  /*15ee0*/  IMAD.WIDE.U32 R2, R5, UR6, R36 ;  /* 0x0000000605027c25 */ /* 0x000fc8000f8e0024 */
[----:B------:R-:W-:Y:S01]  /*15ef0*/  IMAD R5, R5, UR7, R6 ;  /* 0x0000000705057c24 */ /* 0x000fe2000f8e0206 */
[----:B------:R-:W-:-:S04]  /*15f00*/  IADD3 R2, P2, R2, UR10, RZ ;  /* 0x0000000a02027c10 */ /* 0x000fc8000ff5e0ff */
[----:B------:R-:W-:Y:S01]  /*15f10*/  IADD3.X R3, R3, UR11, R5, P2, !PT ;  /* 0x0000000b03037c10 */ /* 0x000fe200097fe405 */
[----:B------:R-:W-:-:S05]  /*15f20*/  FFMA R4, R7, UR22, R4 ;  /* 0x0000001607047c23 */ /* 0x000fca0008000004 */
[----:B------:R-:W-:Y:S02]  /*15f30*/  F2FP.SATFINITE.E5M2.F32.PACK_AB_MERGE_C R7, RZ, R4, RZ ;  /* 0x00000004ff07723e */ /* 0x000fe400048060ff */
[----:B------:R-:W-:-:S03]  /*15f40*/  PRMT R4, RZ, 0x7610, R4 ;  /* 0x00007610ff047816 */ /* 0x000fc60000000004 */
[----:B------:R0:W-:Y:S01]  /*15f50*/  @!P1 STG.E.U8 desc[UR20][R24.64+0xf9], R7 ;  /* 0x0000f90718009986 */ /* 0x0001e2000c101114 */
[----:B------:R-:W-:Y:S05]  /*15f60*/  @P3 BRA `(.L_x_297) ;  /* 0x0000000000043947 */ /* 0x000fea0003800000 */
[----:B------:R2:W5:Y:S02]  /*15f70*/  LDG.E.U8 R4, desc[UR20][R2.64] ;  /* 0x0000001402047981 */ /* 0x000564000c1e1100 */
.L_x_297:
[----:B------:R-:W-:Y:S05]  /*15f80*/  BSYNC B1 ;  /* 0x0000000000017941 */ /* 0x000fea0003800000 */
.L_x_296:
[----:B------:R-:W3:Y:S01]  /*15f90*/  LDL.LU R5, [R1+0x258] ;  /* 0x0002580001057983 */ /* 0x000ee20000300800 */
        /* <DEDUP_REMOVED lines=12> */
.L_x_299:
[----:B------:R-:W-:Y:S05]  /*16060*/  BSYNC B1 ;  /* 0x0000000000017941 */ /* 0x000fea0003800000 */
.L_x_298:
[----:B---3--:R-:W3:Y:S01]  /*16070*/  LDL.LU R5, [R1+0x25c] ;  /* 0x00025c0001057983 */ /* 0x008ee20000300800 */
[----:B-----5:R-:W-:Y:S01]  /*16080*/  LOP3.LUT R4, R4, 0xff, RZ, 0xc0, !PT ;  /* 0x000000ff04047812 */ /* 0x020fe200078ec0ff */
[----:B------:R-:W-:Y:S01]  /*16090*/  BSSY B1, `(.L_x_300) ;  /* 0x0000013000017945 */ /* 0x000fe20003800000 */
[----:B------:R-:W-:Y:S02]  /*160a0*/  IADD3 R33, P1, R33, 0x88, RZ ;  /* 0x0000008821217810 */ /* 0x000fe40007f3e0ff */
[----:B------:R-:W-:Y:S02]  /*160b0*/  F2FP.F16.E5M2.UNPACK_B R4, R4 ;  /* 0x00000004ff04723e */ /* 0x000fe400020004ff */
[----:B------:R-:W-:Y:S01]  /*160c0*/  PRMT R6, RZ, 0x7610, R6 ;  /* 0x00007610ff067816 */ /* 0x000fe20000000006 */
[----:B------:R-:W-:Y:S01]  /*160d0*/  IMAD.X R34, RZ, RZ, R35, P1 ;  /* 0x000000ffff227224 */ /* 0x000fe200008e0623 */
[----:B------:R-:W-:Y:S01]  /*160e0*/  ISETP.GE.AND P1, PT, R32, 0x89, PT ;  /* 0x000000892000780c */ /* 0x000fe20003f26270 */
[----:B------:R-:W-:-:S02]  /*160f0*/  HADD2.F32 R4, -RZ, R4.H0_H0 ;  /* 0x20000004ff047230 */ /* 0x000fc40000004100 */
[----:B------:R-:W-:Y:S01]  /*16100*/  IMAD R34, R34, UR6, RZ ;  /* 0x0000000622227c24 */ /* 0x000fe2000f8e02ff */
[----:B------:R-:W-:Y:S01]  /*16110*/  ISETP.LT.OR P5, PT, R0, 0x1, !P1 ;  /* 0x000000010000780c */ /* 0x000fe20004fa1670 */
[----:B------:R-:W-:-:S04]  /*16120*/  IMAD.WIDE.U32 R36, R33, UR6, R36 ;  /* 0x0000000621247c25 */ /* 0x000fc8000f8e0024 */
[----:B------:R-:W-:Y:S01]  /*16130*/  FMUL R4, R4, UR23 ;  /* 0x0000001704047c20 */ /* 0x000fe20008400000 */
[----:B------:R-:W-:-:S03]  /*16140*/  IMAD R33, R33, UR7, R34 ;  /* 0x0000000721217c24 */ /* 0x000fc6000f8e0222 */
[----:B---3--:R-:W-:Y:S01]  /*16150*/  FFMA R5, R5, UR22, R4 ;  /* 0x0000001605057c23 */ /* 0x008fe20008000004 */
[----:B------:R-:W-:-:S04]  /*16160*/  IADD3 R4, P3, R36, UR10, RZ ;  /* 0x0000000a24047c10 */ /* 0x000fc8000ff7e0ff */
[----:B0-----:R-:W-:Y:S02]  /*16170*/  F2FP.SATFINITE.E5M2.F32.PACK_AB_MERGE_C R7, RZ, R5, RZ ;  /* 0x00000005ff07723e */ /* 0x001fe400048060ff */
[----:B------:R-:W-:-:S03]  /*16180*/  IADD3.X R5, R37, UR11, R33, P3, !PT ;  /* 0x0000000b25057c10 */ /* 0x000fc60009ffe421 */
[----:B------:R0:W-:Y:S01]  /*16190*/  @!P2 STG.E.U8 desc[UR20][R28.64+0x1], R7 ;  /* 0x000001071c00a986 */ /* 0x0001e2000c101114 */
[----:B------:R-:W-:Y:S05]  /*161a0*/  @P5 BRA `(.L_x_301) ;  /* 0x0000000000045947 */ /* 0x000fea0003800000 */
[----:B------:R3:W5:Y:S02]  /*161b0*/  LDG.E.U8 R6, desc[UR20][R4.64] ;  /* 0x0000001404067981 */ /* 0x000764000c1e1100 */
.L_x_301:
[----:B------:R-:W-:Y:S05]  /*161c0*/  BSYNC B1 ;  /* 0x0000000000017941 */ /* 0x000fea0003800000 */
.L_x_300:
        /* <DEDUP_REMOVED lines=13> */
.L_x_303:
[----:B------:R-:W-:Y:S05]  /*162a0*/  BSYNC B1 ;  /* 0x0000000000017941 */ /* 0x000fea0003800000 */
.L_x_302:
        /* <DEDUP_REMOVED lines=13> */
.L_x_305:
[----:B------:R-:W-:Y:S05]  /*16380*/  BSYNC B1 ;  /* 0x0000000000017941 */ /* 0x000fea0003800000 */
.L_x_304:
        /* <DEDUP_REMOVED lines=13> */
.L_x_307:
[----:B------:R-:W-:Y:S05]  /*16460*/  BSYNC B1 ;  /* 0x0000000000017941 */ /* 0x000fea0003800000 */
.L_x_306:
        /* <DEDUP_REMOVED lines=13> */
.L_x_309:
[----:B------:R-:W-:Y:S05]  /*16540*/  BSYNC B1 ;  /* 0x0000000000017941 */ /* 0x000fea0003800000 */
.L_x_308:
        /* <DEDUP_REMOVED lines=13> */
.L_x_311:
[----:B------:R-:W-:Y:S05]  /*16620*/  BSYNC B1 ;  /* 0x0000000000017941 */ /* 0x000fea0003800000 */
.L_x_310:
        /* <DEDUP_REMOVED lines=13> */
.L_x_313:
[----:B------:R-:W-:Y:S05]  /*16700*/  BSYNC B1 ;  /* 0x0000000000017941 */ /* 0x000fea0003800000 */
.L_x_312:
        /* <DEDUP_REMOVED lines=13> */
.L_x_315:
[----:B------:R-:W-:Y:S05]  /*167e0*/  BSYNC B1 ;  /* 0x0000000000017941 */ /* 0x000fea0003800000 */
.L_x_314:
        /* <DEDUP_REMOVED lines=13> */
.L_x_317:
[----:B------:R-:W-:Y:S05]  /*168c0*/  BSYNC B1 ;  /* 0x0000000000017941 */ /* 0x000fea0003800000 */
.L_x_316:
        /* <DEDUP_REMOVED lines=13> */
.L_x_319:
[----:B------:R-:W-:Y:S05]  /*169a0*/  BSYNC B1 ;  /* 0x0000000000017941 */ /* 0x000fea0003800000 */
.L_x_318:
        /* <DEDUP_REMOVED lines=13> */
.L_x_321:
[----:B------:R-:W-:Y:S05]  /*16a80*/  BSYNC B1 ;  /* 0x0000000000017941 */ /* 0x000fea0003800000 */
.L_x_320:
        /* <DEDUP_REMOVED lines=13> */
.L_x_323:
[----:B------:R-:W-:Y:S05]  /*16b60*/  BSYNC B1 ;  /* 0x0000000000017941 */ /* 0x000fea0003800000 */
.L_x_322:
        /* <DEDUP_REMOVED lines=13> */
.L_x_325:
[----:B------:R-:W-:Y:S05]  /*16c40*/  BSYNC B1 ;  /* 0x0000000000017941 */ /* 0x000fea0003800000 */
.L_x_324:
        /* <DEDUP_REMOVED lines=13> */
.L_x_327:
[----:B------:R-:W-:Y:S05]  /*16d20*/  BSYNC B1 ;  /* 0x0000000000017941 */ /* 0x000fea0003800000 */
.L_x_326:
        /* <DEDUP_REMOVED lines=13> */
.L_x_329:
[----:B------:R-:W-:Y:S05]  /*16e00*/  BSYNC B1 ;  /* 0x0000000000017941 */ /* 0x000fea0003800000 */
.L_x_328:
        /* <DEDUP_REMOVED lines=13> */
.L_x_331:
[----:B------:R-:W-:Y:S05]  /*16ee0*/  BSYNC B1 ;  /* 0x0000000000017941 */ /* 0x000fea0003800000 */
.L_x_330:
        /* <DEDUP_REMOVED lines=13> */
.L_x_333:
[----:B------:R-:W-:Y:S05]  /*16fc0*/  BSYNC B1 ;  /* 0x0000000000017941 */ /* 0x000fea0003800000 */
.L_x_332:
        /* <DEDUP_REMOVED lines=13> */
.L_x_335:
[----:B------:R-:W-:Y:S05]  /*170a0*/  BSYNC B1 ;  /* 0x0000000000017941 */ /* 0x000fea0003800000 */
.L_x_334:
        /* <DEDUP_REMOVED lines=13> */
.L_x_337:
[----:B------:R-:W-:Y:S05]  /*17180*/  BSYNC B1 ;  /* 0x0000000000017941 */ /* 0x000fea0003800000 */
.L_x_336:
        /* <DEDUP_REMOVED lines=13> */
.L_x_339:
[----:B------:R-:W-:Y:S05]  /*17260*/  BSYNC B1 ;  /* 0x0000000000017941 */ /* 0x000fea0003800000 */
.L_x_338:
        /* <DEDUP_REMOVED lines=13> */
.L_x_341:
[----:B------:R-:W-:Y:S05]  /*17340*/  BSYNC B1 ;  /* 0x0000000000017941 */ /* 0x000fea0003800000 */
.L_x_340:
        /* <DEDUP_REMOVED lines=13> */
.L_x_343:
[----:B------:R-:W-:Y:S05]  /*17420*/  BSYNC B1 ;  /* 0x0000000000017941 */ /* 0x000fea0003800000 */
.L_x_342:
        /* <DEDUP_REMOVED lines=13> */
.L_x_345:
[----:B------:R-:W-:Y:S05]  /*17500*/  BSYNC B1 ;  /* 0x0000000000017941 */ /* 0x000fea0003800000 */
.L_x_344:
        /* <DEDUP_REMOVED lines=13> */
.L_x_347:
[----:B------:R-:W-:Y:S05]  /*175e0*/  BSYNC B1 ;  /* 0x0000000000017941 */ /* 0x000fea0003800000 */
.L_x_346:
        /* <DEDUP_REMOVED lines=13> */
.L_x_349:
[----:B------:R-:W-:Y:S05]  /*176c0*/  BSYNC B1 ;  /* 0x0000000000017941 */ /* 0x000fea0003800000 */
.L_x_348:
        /* <DEDUP_REMOVED lines=13> */
.L_x_351:
[----:B------:R-:W-:Y:S05]  /*177a0*/  BSYNC B1 ;  /* 0x0000000000017941 */ /* 0x000fea0003800000 */
.L_x_350:
        /* <DEDUP_REMOVED lines=13> */
.L_x_353:
[----:B------:R-:W-:Y:S05]  /*17880*/  BSYNC B1 ;  /* 0x0000000000017941 */ /* 0x000fea0003800000 */
.L_x_352:
        /* <DEDUP_REMOVED lines=13> */
.L_x_355:
[----:B------:R-:W-:Y:S05]  /*17960*/  BSYNC B1 ;  /* 0x0000000000017941 */ /* 0x000fea0003800000 */
.L_x_354:
        /* <DEDUP_REMOVED lines=13> */
.L_x_357:
[----:B------:R-:W-:Y:S05]  /*17a40*/  BSYNC B1 ;  /* 0x0000000000017941 */ /* 0x000fea0003800000 */
.L_x_356:
        /* <DEDUP_REMOVED lines=13> */
.L_x_359:
[----:B------:R-:W-:Y:S05]  /*17b20*/  BSYNC B1 ;  /* 0x0000000000017941 */ /* 0x000fea0003800000 */
.L_x_358:
        /* <DEDUP_REMOVED lines=13> */
.L_x_361:
[----:B------:R-:W-:Y:S05]  /*17c00*/  BSYNC B1 ;  /* 0x0000000000017941 */ /* 0x000fea0003800000 */
.L_x_360:
        /* <DEDUP_REMOVED lines=13> */
.L_x_363:
[----:B------:R-:W-:Y:S05]  /*17ce0*/  BSYNC B1 ;  /* 0x0000000000017941 */ /* 0x000fea0003800000 */
.L_x_362:
        /* <DEDUP_REMOVED lines=13> */
.L_x_365:
[----:B------:R-:W-:Y:S05]  /*17dc0*/  BSYNC B1 ;  /* 0x0000000000017941 */ /* 0x000fea0003800000 */
.L_x_364:
        /* <DEDUP_REMOVED lines=13> */
.L_x_367:
[----:B------:R-:W-:Y:S05]  /*17ea0*/  BSYNC B1 ;  /* 0x0000000000017941 */ /* 0x000fea0003800000 */
.L_x_366:
        /* <DEDUP_REMOVED lines=13> */
.L_x_369:
[----:B------:R-:W-:Y:S05]  /*17f80*/  BSYNC B1 ;  /* 0x0000000000017941 */ /* 0x000fea0003800000 */
.L_x_368:
        /* <DEDUP_REMOVED lines=13> */
.L_x_371:
[----:B------:R-:W-:Y:S05]  /*18060*/  BSYNC B1 ;  /* 0x0000000000017941 */ /* 0x000fea0003800000 */
.L_x_370:
        /* <DEDUP_REMOVED lines=13> */
.L_x_373:
[----:B------:R-:W-:Y:S05]  /*18140*/  BSYNC B1 ;  /* 0x0000000000017941 */ /* 0x000fea0003800000 */
.L_x_372:
        /* <DEDUP_REMOVED lines=13> */
.L_x_375:
[----:B------:R-:W-:Y:S05]  /*18220*/  BSYNC B1 ;  /* 0x0000000000017941 */ /* 0x000fea0003800000 */
.L_x_374:
        /* <DEDUP_REMOVED lines=13> */
.L_x_377:
[----:B------:R-:W-:Y:S05]  /*18300*/  BSYNC B1 ;  /* 0x0000000000017941 */ /* 0x000fea0003800000 */
.L_x_376:
        /* <DEDUP_REMOVED lines=13> */
.L_x_379:
[----:B------:R-:W-:Y:S05]  /*183e0*/  BSYNC B1 ;  /* 0x0000000000017941 */ /* 0x000fea0003800000 */
.L_x_378:
        /* <DEDUP_REMOVED lines=13> */
.L_x_381:
[----:B------:R-:W-:Y:S05]  /*184c0*/  BSYNC B1 ;  /* 0x0000000000017941 */ /* 0x000fea0003800000 */
.L_x_380:
        /* <DEDUP_REMOVED lines=13> */
.L_x_383:
[----:B------:R-:W-:Y:S05]  /*185a0*/  BSYNC B1 ;  /* 0x0000000000017941 */ /* 0x000fea0003800000 */
.L_x_382:
        /* <DEDUP_REMOVED lines=13> */
.L_x_385:
[----:B------:R-:W-:Y:S05]  /*18680*/  BSYNC B1 ;  /* 0x0000000000017941 */ /* 0x000fea0003800000 */
.L_x_384:
        /* <DEDUP_REMOVED lines=13> */
.L_x_387:
[----:B------:R-:W-:Y:S05]  /*18760*/  BSYNC B1 ;  /* 0x0000000000017941 */ /* 0x000fea0003800000 */
.L_x_386:
        /* <DEDUP_REMOVED lines=13> */
.L_x_389:
[----:B------:R-:W-:Y:S05]  /*18840*/  BSYNC B1 ;  /* 0x0000000000017941 */ /* 0x000fea0003800000 */
.L_x_388:
        /* <DEDUP_REMOVED lines=13> */
.L_x_391:
[----:B------:R-:W-:Y:S05]  /*18920*/  BSYNC B1 ;  /* 0x0000000000017941 */ /* 0x000fea0003800000 */
.L_x_390:
        /* <DEDUP_REMOVED lines=13> */
.L_x_393:
[----:B------:R-:W-:Y:S05]  /*18a00*/  BSYNC B1 ;  /* 0x0000000000017941 */ /* 0x000fea0003800000 */
.L_x_392:
        /* <DEDUP_REMOVED lines=13> */
.L_x_395:
[----:B------:R-:W-:Y:S05]  /*18ae0*/  BSYNC B1 ;  /* 0x0000000000017941 */ /* 0x000fea0003800000 */
.L_x_394:
        /* <DEDUP_REMOVED lines=13> */
.L_x_397:
[----:B------:R-:W-:Y:S05]  /*18bc0*/  BSYNC B1 ;  /* 0x0000000000017941 */ /* 0x000fea0003800000 */
.L_x_396:
        /* <DEDUP_REMOVED lines=13> */
.L_x_399:
[----:B------:R-:W-:Y:S05]  /*18ca0*/  BSYNC B1 ;  /* 0x0000000000017941 */ /* 0x000fea0003800000 */
.L_x_398:
        /* <DEDUP_REMOVED lines=13> */
.L_x_401:
[----:B------:R-:W-:Y:S05]  /*18d80*/  BSYNC B1 ;  /* 0x0000000000017941 */ /* 0x000fea0003800000 */
.L_x_400:
        /* <DEDUP_REMOVED lines=13> */
.L_x_403:
[----:B------:R-:W-:Y:S05]  /*18e60*/  BSYNC B1 ;  /* 0x0000000000017941 */ /* 0x000fea0003800000 */
.L_x_402:
        /* <DEDUP_REMOVED lines=13> */
.L_x_405:
[----:B------:R-:W-:Y:S05]  /*18f40*/  BSYNC B1 ;  /* 0x0000000000017941 */ /* 0x000fea0003800000 */
.L_x_404:
        /* <DEDUP_REMOVED lines=13> */
.L_x_407:
[----:B------:R-:W-:Y:S05]  /*19020*/  BSYNC B1 ;  /* 0x0000000000017941 */ /* 0x000fea0003800000 */
.L_x_406:
        /* <DEDUP_REMOVED lines=13> */
.L_x_409:
[----:B------:R-:W-:Y:S05]  /*19100*/  BSYNC B1 ;  /* 0x0000000000017941 */ /* 0x000fea0003800000 */
.L_x_408:
        /* <DEDUP_REMOVED lines=13> */
.L_x_411:
[----:B------:R-:W-:Y:S05]  /*191e0*/  BSYNC B1 ;  /* 0x0000000000017941 */ /* 0x000fea0003800000 */
.L_x_410:
        /* <DEDUP_REMOVED lines=13> */
.L_x_413:
[----:B------:R-:W-:Y:S05]  /*192c0*/  BSYNC B1 ;  /* 0x0000000000017941 */ /* 0x000fea0003800000 */
.L_x_412:
        /* <DEDUP_REMOVED lines=13> */
.L_x_415:
[----:B------:R-:W-:Y:S05]  /*193a0*/  BSYNC B1 ;  /* 0x0000000000017941 */ /* 0x000fea0003800000 */
.L_x_414:
        /* <DEDUP_REMOVED lines=13> */
.L_x_417:
[----:B------:R-:W-:Y:S05]  /*19480*/  BSYNC B1 ;  /* 0x0000000000017941 */ /* 0x000fea0003800000 */
.L_x_416:
        /* <DEDUP_REMOVED lines=13> */
.L_x_419:
[----:B------:R-:W-:Y:S05]  /*19560*/  BSYNC B1 ;  /* 0x0000000000017941 */ /* 0x000fea0003800000 */
.L_x_418:
        /* <DEDUP_REMOVED lines=13> */
.L_x_421:
[----:B------:R-:W-:Y:S05]  /*19640*/  BSYNC B1 ;  /* 0x0000000000017941 */ /* 0x000fea0003800000 */
.L_x_420:
        /* <DEDUP_REMOVED lines=13> */
.L_x_423:
[----:B------:R-:W-:Y:S05]  /*19720*/  BSYNC B1 ;  /* 0x0000000000017941 */ /* 0x000fea0003800000 */
.L_x_422:
        /* <DEDUP_REMOVED lines=13> */
.L_x_425:
[----:B------:R-:W-:Y:S05]  /*19800*/  BSYNC B1 ;  /* 0x0000000000017941 */ /* 0x000fea0003800000 */
.L_x_424:
        /* <DEDUP_REMOVED lines=13> */
.L_x_427:
[----:B------:R-:W-:Y:S05]  /*198e0*/  BSYNC B1 ;  /* 0x0000000000017941 */ /* 0x000fea0003800000 */
.L_x_426:
        /* <DEDUP_REMOVED lines=13> */
.L_x_429:
[----:B------:R-:W-:Y:S05]  /*199c0*/  BSYNC B1 ;  /* 0x0000000000017941 */ /* 0x000fea0003800000 */
.L_x_428:
        /* <DEDUP_REMOVED lines=13> */
.L_x_431:
[----:B------:R-:W-:Y:S05]  /*19aa0*/  BSYNC B1 ;  /* 0x0000000000017941 */ /* 0x000fea0003800000 */
.L_x_430:
        /* <DEDUP_REMOVED lines=13> */
.L_x_433:
[----:B------:R-:W-:Y:S05]  /*19b80*/  BSYNC B1 ;  /* 0x0000000000017941 */ /* 0x000fea0003800000 */
.L_x_432:
        /* <DEDUP_REMOVED lines=13> */
.L_x_435:
[----:B------:R-:W-:Y:S05]  /*19c60*/  BSYNC B1 ;  /* 0x0000000000017941 */ /* 0x000fea0003800000 */
.L_x_434:
        /* <DEDUP_REMOVED lines=13> */
.L_x_437:
[----:B------:R-:W-:Y:S05]  /*19d40*/  BSYNC B1 ;  /* 0x0000000000017941 */ /* 0x000fea0003800000 */
.L_x_436:
        /* <DEDUP_REMOVED lines=13> */
.L_x_439:
[----:B------:R-:W-:Y:S05]  /*19e20*/  BSYNC B1 ;  /* 0x0000000000017941 */ /* 0x000fea0003800000 */
.L_x_438:
        /* <DEDUP_REMOVED lines=13> */
.L_x_441:
[----:B------:R-:W-:Y:S05]  /*19f00*/  BSYNC B1 ;  /* 0x0000000000017941 */ /* 0x000fea0003800000 */
.L_x_440:
        /* <DEDUP_REMOVED lines=13> */
.L_x_443:
[----:B------:R-:W-:Y:S05]  /*19fe0*/  BSYNC B1 ;  /* 0x0000000000017941 */ /* 0x000fea0003800000 */
.L_x_442:
        /* <DEDUP_REMOVED lines=13> */
.L_x_445:
[----:B------:R-:W-:Y:S05]  /*1a0c0*/  BSYNC B1 ;  /* 0x0000000000017941 */ /* 0x000fea0003800000 */
.L_x_444:
        /* <DEDUP_REMOVED lines=13> */
.L_x_447:
[----:B------:R-:W-:Y:S05]  /*1a1a0*/  BSYNC B1 ;  /* 0x0000000000017941 */ /* 0x000fea0003800000 */
.L_x_446:
        /* <DEDUP_REMOVED lines=13> */
.L_x_449:
[----:B------:R-:W-:Y:S05]  /*1a280*/  BSYNC B1 ;  /* 0x0000000000017941 */ /* 0x000fea0003800000 */
.L_x_448:
        /* <DEDUP_REMOVED lines=13> */
.L_x_451:
[----:B------:R-:W-:Y:S05]  /*1a360*/  BSYNC B1 ;  /* 0x0000000000017941 */ /* 0x000fea0003800000 */
.L_x_450:
        /* <DEDUP_REMOVED lines=13> */
.L_x_453:
[----:B------:R-:W-:Y:S05]  /*1a440*/  BSYNC B1 ;  /* 0x0000000000017941 */ /* 0x000fea0003800000 */
.L_x_452:
        /* <DEDUP_REMOVED lines=13> */
.L_x_455:
[----:B------:R-:W-:Y:S05]  /*1a520*/  BSYNC B1 ;  /* 0x0000000000017941 */ /* 0x000fea0003800000 */
.L_x_454:
        /* <DEDUP_REMOVED lines=13> */
.L_x_457:
[----:B------:R-:W-:Y:S05]  /*1a600*/  BSYNC B1 ;  /* 0x0000000000017941 */ /* 0x000fea0003800000 */
.L_x_456:
        /* <DEDUP_REMOVED lines=13> */
.L_x_459:
[----:B------:R-:W-:Y:S05]  /*1a6e0*/  BSYNC B1 ;  /* 0x0000000000017941 */ /* 0x000fea0003800000 */
.L_x_458:
        /* <DEDUP_REMOVED lines=13> */
.L_x_461:
[----:B------:R-:W-:Y:S05]  /*1a7c0*/  BSYNC B1 ;  /* 0x0000000000017941 */ /* 0x000fea0003800000 */
.L_x_460:
        /* <DEDUP_REMOVED lines=13> */
.L_x_463:
[----:B------:R-:W-:Y:S05]  /*1a8a0*/  BSYNC B1 ;  /* 0x0000000000017941 */ /* 0x000fea0003800000 */
.L_x_462:
        /* <DEDUP_REMOVED lines=13> */
.L_x_465:
[----:B------:R-:W-:Y:S05]  /*1a980*/  BSYNC B1 ;  /* 0x0000000000017941 */ /* 0x000fea0003800000 */
.L_x_464:
        /* <DEDUP_REMOVED lines=13> */
.L_x_467:
[----:B------:R-:W-:Y:S05]  /*1aa60*/  BSYNC B1 ;  /* 0x0000000000017941 */ /* 0x000fea0003800000 */
.L_x_466:
        /* <DEDUP_REMOVED lines=13> */
.L_x_469:
[----:B------:R-:W-:Y:S05]  /*1ab40*/  BSYNC B1 ;  /* 0x0000000000017941 */ /* 0x000fea0003800000 */
.L_x_468:
        /* <DEDUP_REMOVED lines=13> */
.L_x_471:
[----:B------:R-:W-:Y:S05]  /*1ac20*/  BSYNC B1 ;  /* 0x0000000000017941 */ /* 0x000fea0003800000 */
.L_x_470:
        /* <DEDUP_REMOVED lines=13> */
.L_x_473:
[----:B------:R-:W-:Y:S05]  /*1ad00*/  BSYNC B1 ;  /* 0x0000000000017941 */ /* 0x000fea0003800000 */
.L_x_472:
        /* <DEDUP_REMOVED lines=13> */
.L_x_475:
[----:B------:R-:W-:Y:S05]  /*1ade0*/  BSYNC B1 ;  /* 0x0000000000017941 */ /* 0x000fea0003800000 */
.L_x_474:
        /* <DEDUP_REMOVED lines=13> */
.L_x_477:
[----:B------:R-:W-:Y:S05]  /*1aec0*/  BSYNC B1 ;  /* 0x0000000000017941 */ /* 0x000fea0003800000 */
.L_x_476:
        /* <DEDUP_REMOVED lines=13> */
.L_x_479:
[----:B------:R-:W-:Y:S05]  /*1afa0*/  BSYNC B1 ;  /* 0x0000000000017941 */ /* 0x000fea0003800000 */
.L_x_478:
        /* <DEDUP_REMOVED lines=13> */
.L_x_481:
[----:B------:R-:W-:Y:S05]  /*1b080*/  BSYNC B1 ;  /* 0x0000000000017941 */ /* 0x000fea0003800000 */
.L_x_480:
        /* <DEDUP_REMOVED lines=13> */
.L_x_483:
[----:B------:R-:W-:Y:S05]  /*1b160*/  BSYNC B1 ;  /* 0x0000000000017941 */ /* 0x000fea0003800000 */
.L_x_482:
        /* <DEDUP_REMOVED lines=13> */
.L_x_485:
[----:B------:R-:W-:Y:S05]  /*1b240*/  BSYNC B1 ;  /* 0x0000000000017941 */ /* 0x000fea0003800000 */
.L_x_484:
        /* <DEDUP_REMOVED lines=13> */
.L_x_487:
[----:B------:R-:W-:Y:S05]  /*1b320*/  BSYNC B1 ;  /* 0x0000000000017941 */ /* 0x000fea0003800000 */
.L_x_486:
        /* <DEDUP_REMOVED lines=13> */
.L_x_489:
[----:B------:R-:W-:Y:S05]  /*1b400*/  BSYNC B1 ;  /* 0x0000000000017941 */ /* 0x000fea0003800000 */
.L_x_488:
        /* <DEDUP_REMOVED lines=13> */
.L_x_491:
[----:B------:R-:W-:Y:S05]  /*1b4e0*/  BSYNC B1 ;  /* 0x0000000000017941 */ /* 0x000fea0003800000 */
.L_x_490:
        /* <DEDUP_REMOVED lines=13> */
.L_x_493:
[----:B------:R-:W-:Y:S05]  /*1b5c0*/  BSYNC B1 ;  /* 0x0000000000017941 */ /* 0x000fea0003800000 */
.L_x_492:
        /* <DEDUP_REMOVED lines=13> */
.L_x_495:
[----:B------:R-:W-:Y:S05]  /*1b6a0*/  BSYNC B1 ;  /* 0x0000000000017941 */ /* 0x000fea0003800000 */
.L_x_494:
        /* <DEDUP_REMOVED lines=13> */
.L_x_497:
[----:B------:R-:W-:Y:S05]  /*1b780*/  BSYNC B1 ;  /* 0x0000000000017941 */ /* 0x000fea0003800000 */
.L_x_496:
        /* <DEDUP_REMOVED lines=13> */
.L_x_499:
[----:B------:R-:W-:Y:S05]  /*1b860*/  BSYNC B1 ;  /* 0x0000000000017941 */ /* 0x000fea0003800000 */
.L_x_498:
        /* <DEDUP_REMOVED lines=13> */
.L_x_501:
[----:B------:R-:W-:Y:S05]  /*1b940*/  BSYNC B1 ;  /* 0x0000000000017941 */ /* 0x000fea0003800000 */
.L_x_500:
        /* <DEDUP_REMOVED lines=13> */
.L_x_503:
[----:B------:R-:W-:Y:S05]  /*1ba20*/  BSYNC B1 ;  /* 0x0000000000017941 */ /* 0x000fea0003800000 */
.L_x_502:
        /* <DEDUP_REMOVED lines=13> */
.L_x_505:
[----:B------:R-:W-:Y:S05]  /*1bb00*/  BSYNC B1 ;  /* 0x0000000000017941 */ /* 0x000fea0003800000 */
.L_x_504:
        /* <DEDUP_REMOVED lines=13> */
.L_x_507:
[----:B------:R-:W-:Y:S05]  /*1bbe0*/  BSYNC B1 ;  /* 0x0000000000017941 */ /* 0x000fea0003800000 */
.L_x_506:
        /* <DEDUP_REMOVED lines=13> */
.L_x_509:
[----:B------:R-:W-:Y:S05]  /*1bcc0*/  BSYNC B1 ;  /* 0x0000000000017941 */ /* 0x000fea0003800000 */
.L_x_508:
        /* <DEDUP_REMOVED lines=13> */
.L_x_511:
[----:B------:R-:W-:Y:S05]  /*1bda0*/  BSYNC B1 ;  /* 0x0000000000017941 */ /* 0x000fea0003800000 */
.L_x_510:
        /* <DEDUP_REMOVED lines=13> */
.L_x_513:
[----:B------:R-:W-:Y:S05]  /*1be80*/  BSYNC B1 ;  /* 0x0000000000017941 */ /* 0x000fea0003800000 */
.L_x_512:
        /* <DEDUP_REMOVED lines=13> */
.L_x_515:
[----:B------:R-:W-:Y:S05]  /*1bf60*/  BSYNC B1 ;  /* 0x0000000000017941 */ /* 0x000fea0003800000 */
.L_x_514:
        /* <DEDUP_REMOVED lines=13> */
.L_x_517:
[----:B------:R-:W-:Y:S05]  /*1c040*/  BSYNC B1 ;  /* 0x0000000000017941 */ /* 0x000fea0003800000 */
.L_x_516:
        /* <DEDUP_REMOVED lines=13> */
.L_x_519:
[----:B------:R-:W-:Y:S05]  /*1c120*/  BSYNC B1 ;  /* 0x0000000000017941 */ /* 0x000fea0003800000 */
.L_x_518:
        /* <DEDUP_REMOVED lines=13> */
.L_x_521:
[----:B------:R-:W-:Y:S05]  /*1c200*/  BSYNC B1 ;  /* 0x0000000000017941 */ /* 0x000fea0003800000 */
.L_x_520:
        /* <DEDUP_REMOVED lines=13> */
.L_x_523:
[----:B------:R-:W-:Y:S05]  /*1c2e0*/  BSYNC B1 ;  /* 0x0000000000017941 */ /* 0x000fea0003800000 */
.L_x_522:
        /* <DEDUP_REMOVED lines=13> */
.L_x_525:
[----:B------:R-:W-:Y:S05]  /*1c3c0*/  BSYNC B1 ;  /* 0x0000000000017941 */ /* 0x000fea0003800000 */
.L_x_524:
        /* <DEDUP_REMOVED lines=13> */
.L_x_527:
[----:B------:R-:W-:Y:S05]  /*1c4a0*/  BSYNC B1 ;  /* 0x0000000000017941 */ /* 0x000fea0003800000 */
.L_x_526:
        /* <DEDUP_REMOVED lines=13> */
.L_x_529:
[----:B------:R-:W-:Y:S05]  /*1c580*/  BSYNC B1 ;  /* 0x0000000000017941 */ /* 0x000fea0003800000 */
.L_x_528:
        /* <DEDUP_REMOVED lines=13> */
.L_x_531:
[----:B------:R-:W-:Y:S05]  /*1c660*/  BSYNC B1 ;  /* 0x0000000000017941 */ /* 0x000fea0003800000 */
.L_x_530:
        /* <DEDUP_REMOVED lines=13> */
.L_x_533:
[----:B------:R-:W-:Y:S05]  /*1c740*/  BSYNC B1 ;  /* 0x0000000000017941 */ /* 0x000fea0003800000 */
.L_x_532:
        /* <DEDUP_REMOVED lines=13> */
.L_x_535:
[----:B------:R-:W-:Y:S05]  /*1c820*/  BSYNC B1 ;  /* 0x0000000000017941 */ /* 0x000fea0003800000 */
.L_x_534:
        /* <DEDUP_REMOVED lines=13> */
.L_x_537:
[----:B------:R-:W-:Y:S05]  /*1c900*/  BSYNC B1 ;  /* 0x0000000000017941 */ /* 0x000fea0003800000 */
.L_x_536:
        /* <DEDUP_REMOVED lines=13> */
.L_x_539:
[----:B------:R-:W-:Y:S05]  /*1c9e0*/  BSYNC B1 ;  /* 0x0000000000017941 */ /* 0x000fea0003800000 */
.L_x_538:
        /* <DEDUP_REMOVED lines=13> */
.L_x_541:
[----:B------:R-:W-:Y:S05]  /*1cac0*/  BSYNC B1 ;  /* 0x0000000000017941 */ /* 0x000fea0003800000 */
.L_x_540:
        /* <DEDUP_REMOVED lines=13> */
.L_x_543:
[----:B------:R-:W-:Y:S05]  /*1cba0*/  BSYNC B1 ;  /* 0x0000000000017941 */ /* 0x000fea0003800000 */
.L_x_542:
        /* <DEDUP_REMOVED lines=13> */
.L_x_545:
[----:B------:R-:W-:Y:S05]  /*1cc80*/  BSYNC B1 ;  /* 0x0000000000017941 */ /* 0x000fea0003800000 */
.L_x_544:
        /* <DEDUP_REMOVED lines=13> */
.L_x_547:
[----:B------:R-:W-:Y:S05]  /*1cd60*/  BSYNC B1 ;  /* 0x0000000000017941 */ /* 0x000fea0003800000 */
.L_x_546:
[----:B--234-:R-:W2:Y:S01]  /*1cd70*/  LDL.LU R3, [R1+0x44c] ;  /* 0x00044c0001037983 */ /* 0x01cea20000300800 */
        /* <DEDUP_REMOVED lines=12> */
.L_x_549:
[----:B------:R-:W-:Y:S05]  /*1ce40*/  BSYNC B1 ;  /* 0x0000000000017941 */ /* 0x000fea0003800000 */
.L_x_548:
[----:B--2---:R-:W2:Y:S01]  /*1ce50*/  LDL.LU R3, [R1+0x450] ;  /* 0x0004500001037983 */ /* 0x004ea20000300800 */
        /* <DEDUP_REMOVED lines=12> */
.L_x_551:
[----:B------:R-:W-:Y:S05]  /*1cf20*/  BSYNC B1 ;  /* 0x0000000000017941 */ /* 0x000fea0003800000 */
.L_x_550:
[----:B------:R-:W-:Y:S05]  /*1cf30*/  @P1 BRA `(.L_x_552) ;  /* 0x00000048008c1947 */ /* 0x000fea0003800000 */
[----:B------:R-:W2:Y:S01]  /*1cf40*/  LDL.LU R2, [R1+0x454] ;  /* 0x0004540001027983 */ /* 0x000ea20000300800 */
[----:B-----5:R-:W-:-:S04]  /*1cf50*/  LOP3.LUT R0, R0, 0xff, RZ, 0xc0, !PT ;  /* 0x000000ff00007812 */ /* 0x020fc800078ec0ff */
[----:B------:R-:W-:-:S05]  /*1cf60*/  F2FP.F16.E5M2.UNPACK_B R0, R0 ;  /* 0x00000000ff00723e */ /* 0x000fca00020004ff */
[----:B------:R-:W-:-:S05]  /*1cf70*/  HADD2.F32 R0, -RZ, R0.H0_H0 ;  /* 0x20000000ff007230 */ /* 0x000fca0000004100 */
[----:B------:R-:W-:-:S04]  /*1cf80*/  FMUL R0, R0, UR23 ;  /* 0x0000001700007c20 */ /* 0x000fc80008400000 */
[----:B--2---:R-:W-:-:S05]  /*1cf90*/  FFMA R0, R2, UR22, R0 ;  /* 0x0000001602007c23 */ /* 0x004fca0008000000 */
[----:B------:R-:W-:-:S05]  /*1cfa0*/  F2FP.SATFINITE.E5M2.F32.PACK_AB_MERGE_C R3, RZ, R0, RZ ;  /* 0x00000000ff03723e */ /* 0x000fca00048060ff */
[----:B------:R2:W-:Y:S01]  /*1cfb0*/  STG.E.U8 desc[UR20][R26.64+0xf9], R3 ;  /* 0x0000f9031a007986 */ /* 0x0005e2000c101114 */
[----:B------:R-:W-:Y:S05]  /*1cfc0*/  BRA `(.L_x_552) ;  /* 0x0000004800687947 */ /* 0x000fea0003800000 */
.L_x_39:
[----:B------:R-:W-:Y:S01]  /*1cfd0*/  ISETP.GE.AND P3, PT, R32, 0x1, PT ;  /* 0x000000012000780c */ /* 0x000fe20003f66270 */
[----:B------:R-:W-:Y:S01]  /*1cfe0*/  FMUL R4, R4, UR22 ;  /* 0x0000001604047c20 */ /* 0x000fe20008400000 */
[----:B------:R-:W2:Y:S02]  /*1cff0*/  LDL.LU R35, [R1+0x200] ;  /* 0x0002000001237983 */ /* 0x000ea40000300800 */
[----:B------:R-:W-:Y:S02]  /*1d000*/  ISETP.LT.OR P0, PT, R0, 0x1, !P3 ;  /* 0x000000010000780c */ /* 0x000fe40005f01670 */
[----:B------:R-:W-:Y:S01]  /*1d010*/  F2FP.SATFINITE.E5M2.F32.PACK_AB_MERGE_C R4, RZ, R4, RZ ;  /* 0x00000004ff04723e */ /* 0x000fe200048060ff */
[----:B------:R-:W-:Y:S01]  /*1d020*/  FMUL R5, R5, UR22 ;  /* 0x0000001605057c20 */ /* 0x000fe20008400000 */
[----:B------:R-:W-:Y:S01]  /*1d030*/  ISETP.GE.AND P2, PT, R32, 0x9, PT ;  /* 0x000000092000780c */ /* 0x000fe20003f46270 */
[----:B------:R-:W-:Y:S01]  /*1d040*/  FMUL R6, R6, UR22 ;  /* 0x0000001606067c20 */ /* 0x000fe20008400000 */
[----:B------:R-:W-:Y:S01]  /*1d050*/  FMUL R7, R7, UR22 ;  /* 0x0000001607077c20 */ /* 0x000fe20008400000 */
[----:B------:R-:W-:Y:S01]  /*1d060*/  ISETP.LT.OR P1, PT, R0, 0x9, !P3 ;  /* 0x000000090000780c */ /* 0x000fe20005f21670 */
[----:B------:R-:W-:Y:S01]  /*1d070*/  FMUL R8, R8, UR22 ;  /* 0x0000001608087c20 */ /* 0x000fe20008400000 */
[----:B------:R-:W-:Y:S01]  /*1d080*/  ISETP.LT.OR P5, PT, R0, 0xa, !P3 ;  /* 0x0000000a0000780c */ /* 0x000fe20005fa1670 */
[----:B------:R-:W-:Y:S01]  /*1d090*/  FMUL R9, R9, UR22 ;  /* 0x0000001609097c20 */ /* 0x000fe20008400000 */
[----:B------:R-:W-:Y:S01]  /*1d0a0*/  FMUL R10, R10, UR22 ;  /* 0x000000160a0a7c20 */ /* 0x000fe20008400000 */
[----:B------:R-:W-:Y:S01]  /*1d0b0*/  FMUL R11, R11, UR22 ;  /* 0x000000160b0b7c20 */ /* 0x000fe20008400000 */
[----:B------:R-:W-:Y:S01]  /*1d0c0*/  @!P0 STG.E.U8 desc[UR20][R2.64], R4 ;  /* 0x0000000402008986 */ /* 0x000fe2000c101114 */
[----:B------:R-:W-:-:S02]  /*1d0d0*/  ISETP.LT.OR P0, PT, R0, 0x2, !P3 ;  /* 0x000000020000780c */ /* 0x000fc40005f01670 */
[----:B------:R-:W-:Y:S01]  /*1d0e0*/  F2FP.SATFINITE.E5M2.F32.PACK_AB_MERGE_C R5, RZ, R5, RZ ;  /* 0x00000005ff05723e */ /* 0x000fe200048060ff */
[----:B------:R-:W-:Y:S01]  /*1d0f0*/  FMUL R12, R12, UR22 ;  /* 0x000000160c0c7c20 */ /* 0x000fe20008400000 */
[----:B------:R-:W-:Y:S01]  /*1d100*/  F2FP.SATFINITE.E5M2.F32.PACK_AB_MERGE_C R6, RZ, R6, RZ ;  /* 0x00000006ff06723e */ /* 0x000fe200048060ff */
[----:B------:R-:W-:Y:S01]  /*1d110*/  FMUL R13, R13, UR22 ;  /* 0x000000160d0d7c20 */ /* 0x000fe20008400000 */
[----:B------:R-:W-:Y:S01]  /*1d120*/  FMUL R14, R14, UR22 ;  /* 0x000000160e0e7c20 */ /* 0x000fe20008400000 */
[----:B------:R-:W-:Y:S01]  /*1d130*/  FMUL R15, R15, UR22 ;  /* 0x000000160f0f7c20 */ /* 0x000fe20008400000 */
[----:B------:R-:W-:Y:S01]  /*1d140*/  FMUL R16, R16, UR22 ;  /* 0x0000001610107c20 */ /* 0x000fe20008400000 */
[----:B------:R-:W-:Y:S01]  /*1d150*/  FMUL R17, R17, UR22 ;  /* 0x0000001611117c20 */ /* 0x000fe20008400000 */
[----:B------:R-:W-:Y:S01]  /*1d160*/  FMUL R18, R18, UR22 ;  /* 0x0000001612127c20 */ /* 0x000fe20008400000 */
[----:B------:R-:W-:Y:S01]  /*1d170*/  FMUL R19, R19, UR22 ;  /* 0x0000001613137c20 */ /* 0x000fe20008400000 */
[----:B------:R-:W-:Y:S01]  /*1d180*/  FMUL R20, R20, UR22 ;  /* 0x0000001614147c20 */ /* 0x000fe20008400000 */
[----:B------:R0:W-:Y:S01]  /*1d190*/  @!P0 STG.E.U8 desc[UR20][R2.64+0x1], R5 ;  /* 0x0000010502008986 */ /* 0x0001e2000c101114 */
[----:B------:R-:W-:-:S02]  /*1d1a0*/  ISETP.LT.OR P0, PT, R0, 0x1, !P2 ;  /* 0x000000010000780c */ /* 0x000fc40005701670 */
[----:B------:R-:W-:Y:S01]  /*1d1b0*/  F2FP.SATFINITE.E5M2.F32.PACK_AB_MERGE_C R7, RZ, R7, RZ ;  /* 0x00000007ff07723e */ /* 0x000fe200048060ff */
[----:B------:R-:W-:Y:S01]  /*1d1c0*/  FMUL R21, R21, UR22 ;  /* 0x0000001615157c20 */ /* 0x000fe20008400000 */
[----:B------:R-:W-:Y:S01]  /*1d1d0*/  FMUL R22, R22, UR22 ;  /* 0x0000001616167c20 */ /* 0x000fe20008400000 */
[----:B------:R-:W4:Y:S08]  /*1d1e0*/  LDL.LU R34, [R1+0x204] ;  /* 0x0002040001227983 */ /* 0x000f300000300800 */
[----:B------:R-:W-:Y:S01]  /*1d1f0*/  @!P0 STG.E.U8 desc[UR20][R24.64], R6 ;  /* 0x0000000618008986 */ /* 0x000fe2000c101114 */
[----:B------:R-:W-:-:S02]  /*1d200*/  ISETP.LT.OR P0, PT, R0, 0x2, !P2 ;  /* 0x000000020000780c */ /* 0x000fc40005701670 */
[----:B------:R-:W-:Y:S01]  /*1d210*/  F2FP.SATFINITE.E5M2.F32.PACK_AB_MERGE_C R8, RZ, R8, RZ ;  /* 0x00000008ff08723e */ /* 0x000fe200048060ff */
[----:B------:R-:W5:Y:S01]  /*1d220*/  LDL.LU R38, [R1+0x208] ;  /* 0x0002080001267983 */ /* 0x000f620000300800 */
[----:B------:R-:W-:Y:S02]  /*1d230*/  F2FP.SATFINITE.E5M2.F32.PACK_AB_MERGE_C R9, RZ, R9, RZ ;  /* 0x00000009ff09723e */ /* 0x000fe400048060ff */
[----:B------:R-:W-:Y:S01]  /*1d240*/  F2FP.SATFINITE.E5M2.F32.PACK_AB_MERGE_C R10, RZ, R10, RZ ;  /* 0x0000000aff0a723e */ /* 0x000fe200048060ff */
[----:B------:R-:W-:Y:S01]  /*1d250*/  FMUL R23, R23, UR22 ;  /* 0x0000001617177c20 */ /* 0x000fe20008400000 */
[----:B------:R-:W-:Y:S01]  /*1d260*/  F2FP.SATFINITE.E5M2.F32.PACK_AB_MERGE_C R11, RZ, R11, RZ ;  /* 0x0000000bff0b723e */ /* 0x000fe200048060ff */
[----:B------:R-:W3:Y:S04]  /*1d270*/  LDL.LU R37, [R1+0x20c] ;  /* 0x00020c0001257983 */ /* 0x000ee80000300800 */
[----:B------:R1:W-:Y:S01]  /*1d280*/  @!P0 STG.E.U8 desc[UR20][R24.64+0x1], R7 ;  /* 0x0000010718008986 */ /* 0x0003e2000c101114 */
[----:B------:R-:W-:-:S03]  /*1d290*/  ISETP.LT.OR P0, PT, R0, 0x9, !P2 ;  /* 0x000000090000780c */ /* 0x000fc60005701670 */
[----:B------:R-:W-:Y:S01]  /*1d2a0*/  @!P1 STG.E.U8 desc[UR20][R2.64+0x8], R8 ;  /* 0x0000080802009986 */ /* 0x000fe2000c101114 */
[----:B------:R-:W-:-:S03]  /*1d2b0*/  ISETP.LT.OR P1, PT, R0, 0xa, !P2 ;  /* 0x0000000a0000780c */ /* 0x000fc60005721670 */
[----:B------:R-:W-:Y:S01]  /*1d2c0*/  @!P5 STG.E.U8 desc[UR20][R2.64+0x9], R9 ;  /* 0x000009090200d986 */ /* 0x000fe2000c101114 */
[----:B------:R-:W-:Y:S02]  /*1d2d0*/  ISETP.LT.OR P5, PT, R0, 0x11, !P3 ;  /* 0x000000110000780c */ /* 0x000fe40005fa1670 */
[----:B------:R-:W-:Y:S01]  /*1d2e0*/  F2FP.SATFINITE.E5M2.F32.PACK_AB_MERGE_C R12, RZ, R12, RZ ;  /* 0x0000000cff0c723e */ /* 0x000fe200048060ff */
[----:B------:R-:W-:Y:S01]  /*1d2f0*/  FMUL R152, R152, UR22 ;  /* 0x0000001698987c20 */ /* 0x000fe20008400000 */
[----:B------:R-:W-:Y:S01]  /*1d300*/  F2FP.SATFINITE.E5M2.F32.PACK_AB_MERGE_C R13, RZ, R13, RZ ;  /* 0x0000000dff0d723e */ /* 0x000fe200048060ff */
[----:B------:R-:W-:Y:S01]  /*1d310*/  @!P0 STG.E.U8 desc[UR20][R24.64+0x8], R10 ;  /* 0x0000080a18008986 */ /* 0x000fe2000c101114 */
[----:B------:R-:W-:-:S03]  /*1d320*/  ISETP.LT.OR P0, PT, R0, 0x12, !P3 ;  /* 0x000000120000780c */ /* 0x000fc60005f01670 */
[----:B------:R-:W-:Y:S01]  /*1d330*/  @!P1 STG.E.U8 desc[UR20][R24.64+0x9], R11 ;  /* 0x0000090b18009986 */ /* 0x000fe2000c101114 */
[----:B------:R-:W-:-:S03]  /*1d340*/  ISETP.LT.OR P1, PT, R0, 0x11, !P2 ;  /* 0x000000110000780c */ /* 0x000fc60005721670 */
[----:B------:R-:W-:Y:S01]  /*1d350*/  @!P5 STG.E.U8 desc[UR20][R2.64+0x10], R12 ;  /* 0x0000100c0200d986 */ /* 0x000fe2000c101114 */
[C---:B------:R-:W-:Y:S02]  /*1d360*/  ISETP.LT.OR P5, PT, R0.reuse, 0x12, !P2 ;  /* 0x000000120000780c */ /* 0x040fe400057a1670 */
[----:B------:R-:W-:Y:S01]  /*1d370*/  F2FP.SATFINITE.E5M2.F32.PACK_AB_MERGE_C R14, RZ, R14, RZ ;  /* 0x0000000eff0e723e */ /* 0x000fe200048060ff */
[----:B------:R-:W4:Y:S04]  /*1d380*/  LDL.LU R33, [R1+0x210] ;  /* 0x0002100001217983 */ /* 0x000f280000300800 */
[----:B------:R-:W-:Y:S01]  /*1d390*/  @!P0 STG.E.U8 desc[UR20][R2.64+0x11], R13 ;  /* 0x0000110d02008986 */ /* 0x000fe2000c101114 */
[----:B------:R-:W-:Y:S02]  /*1d3a0*/  ISETP.LT.OR P0, PT, R0, 0x19, !P3 ;  /* 0x000000190000780c */ /* 0x000fe40005f01670 */
[----:B------:R-:W-:-:S02]  /*1d3b0*/  F2FP.SATFINITE.E5M2.F32.PACK_AB_MERGE_C R15, RZ, R15, RZ ;  /* 0x0000000fff0f723e */ /* 0x000fc400048060ff */
[----:B------:R-:W-:Y:S01]  /*1d3c0*/  F2FP.SATFINITE.E5M2.F32.PACK_AB_MERGE_C R16, RZ, R16, RZ ;  /* 0x00000010ff10723e */ /* 0x000fe200048060ff */
[----:B------:R-:W-:Y:S01]  /*1d3d0*/  @!P1 STG.E.U8 desc[UR20][R24.64+0x10], R14 ;  /* 0x0000100e18009986 */ /* 0x000fe2000c101114 */
        /* <DEDUP_REMOVED lines=8> */
[----:B------:R-:W3:Y:S01]  /*1d460*/  LDL.LU R31, [R1+0x214] ;  /* 0x00021400011f7983 */ /* 0x000ee20000300800 */
[----:B------:R-:W-:-:S03]  /*1d470*/  F2FP.SATFINITE.E5M2.F32.PACK_AB_MERGE_C R19, RZ, R19, RZ ;  /* 0x00000013ff13723e */ /* 0x000fc600048060ff */
[----:B------:R-:W-:Y:S01]  /*1d480*/  @!P1 STG.E.U8 desc[UR20][R2.64+0x19], R17 ;  /* 0x0000191102009986 */ /* 0x000fe2000c101114 */
[----:B------:R-:W-:-:S03]  /*1d490*/  ISETP.LT.OR P1, PT, R0, 0x21, !P3 ;  /* 0x000000210000780c */ /* 0x000fc60005f21670 */
[----:B------:R-:W-:Y:S01]  /*1d4a0*/  @!P5 STG.E.U8 desc[UR20][R24.64+0x18], R18 ;  /* 0x000018121800d986 */ /* 0x000fe2000c101114 */
[----:B------:R-:W-:-:S03]  /*1d4b0*/  ISETP.LT.OR P5, PT, R0, 0x22, !P3 ;  /* 0x000000220000780c */ /* 0x000fc60005fa1670 */
[----:B------:R-:W-:Y:S01]  /*1d4c0*/  @!P0 STG.E.U8 desc[UR20][R24.64+0x19], R19 ;  /* 0x0000191318008986 */ /* 0x000fe2000c101114 */
[----:B------:R-:W-:Y:S02]  /*1d4d0*/  ISETP.LT.OR P0, PT, R0, 0x21, !P2 ;  /* 0x000000210000780c */ /* 0x000fe40005701670 */
[----:B------:R-:W-:Y:S01]  /*1d4e0*/  F2FP.SATFINITE.E5M2.F32.PACK_AB_MERGE_C R20, RZ, R20, RZ ;  /* 0x00000014ff14723e */ /* 0x000fe200048060ff */
[----:B------:R-:W3:Y:S01]  /*1d4f0*/  LDL.LU R30, [R1+0x218] ;  /* 0x00021800011e7983 */ /* 0x000ee20000300800 */
[----:B------:R-:W-:Y:S01]  /*1d500*/  F2FP.SATFINITE.E5M2.F32.PACK_AB_MERGE_C R21, RZ, R21, RZ ;  /* 0x00000015ff15723e */ /* 0x000fe200048060ff */
[----:B------:R-:W-:Y:S01]  /*1d510*/  FMUL R154, R154, UR22 ;  /* 0x000000169a9a7c20 */ /* 0x000fe20008400000 */
[----:B------:R-:W-:Y:S01]  /*1d520*/  F2FP.SATFINITE.E5M2.F32.PACK_AB_MERGE_C R22, RZ, R22, RZ ;  /* 0x00000016ff16723e */ /* 0x000fe200048060ff */
[----:B------:R-:W-:Y:S01]  /*1d530*/  @!P1 STG.E.U8 desc[UR20][R2.64+0x20], R20 ;  /* 0x0000201402009986 */ /* 0x000fe2000c101114 */
[C---:B------:R-:W-:Y:S01]  /*1d540*/  ISETP.LT.OR P1, PT, R0.reuse, 0x22, !P2 ;  /* 0x000000220000780c */ /* 0x040fe20005721670 */
[----:B------:R-:W-:Y:S01]  /*1d550*/  FMUL R155, R155, UR22 ;  /* 0x000000169b9b7c20 */ /* 0x000fe20008400000 */
[----:B------:R-:W-:Y:S01]  /*1d560*/  F2FP.SATFINITE.E5M2.F32.PACK_AB_MERGE_C R23, RZ, R23, RZ ;  /* 0x00000017ff17723e */ /* 0x000fe200048060ff */
[----:B------:R-:W-:Y:S01]  /*1d570*/  @!P5 STG.E.U8 desc[UR20][R2.64+0x21], R21 ;  /* 0x000021150200d986 */ /* 0x000fe2000c101114 */
[----:B------:R-:W-:Y:S01]  /*1d580*/  ISETP.LT.OR P5, PT, R0, 0x29, !P3 ;  /* 0x000000290000780c */ /* 0x000fe20005fa1670 */
[----:B------:R-:W-:Y:S01]  /*1d590*/  FMUL R156, R156, UR22 ;  /* 0x000000169c9c7c20 */ /* 0x000fe20008400000 */
[----:B------:R-:W-:Y:S01]  /*1d5a0*/  F2FP.SATFINITE.E5M2.F32.PACK_AB_MERGE_C R152, RZ, R152, RZ ;  /* 0x00000098ff98723e */ /* 0x000fe200048060ff */
[----:B------:R-:W-:Y:S01]  /*1d5b0*/  @!P0 STG.E.U8 desc[UR20][R24.64+0x20], R22 ;  /* 0x0000201618008986 */ /* 0x000fe2000c101114 */
[----:B------:R-:W-:Y:S01]  /*1d5c0*/  ISETP.LT.OR P0, PT, R0, 0x2a, !P3 ;  /* 0x0000002a0000780c */ /* 0x000fe20005f01670 */
[----:B------:R-:W-:Y:S01]  /*1d5d0*/  FMUL R157, R157, UR22 ;  /* 0x000000169d9d7c20 */ /* 0x000fe20008400000 */
        /* <DEDUP_REMOVED lines=12> */
[C---:B------:R-:W-:Y:S01]  /*1d6a0*/  ISETP.LT.OR P0, PT, R0.reuse, 0x31, !P3 ;  /* 0x000000310000780c */ /* 0x040fe20005f01670 */
[----:B------:R-:W-:Y:S01]  /*1d6b0*/  FMUL R161, R161, UR22 ;  /* 0x00000016a1a17c20 */ /* 0x000fe20008400000 */
[----:B------:R-:W-:Y:S01]  /*1d6c0*/  ISETP.LT.OR P6, PT, R0, 0x32, !P2 ;  /* 0x000000320000780c */ /* 0x000fe200057c1670 */
        /* <DEDUP_REMOVED lines=43> */
[----:B0-----:R-:W-:Y:S01]  /*1d980*/  F2FP.SATFINITE.E5M2.F32.PACK_AB_MERGE_C R5, RZ, R168, RZ ;  /* 0x000000a8ff05723e */ /* 0x001fe200048060ff */
[----:B------:R-:W-:Y:S01]  /*1d990*/  @!P0 STG.E.U8 desc[UR20][R2.64+0x40], R164 ;  /* 0x000040a402008986 */ /* 0x000fe2000c101114 */
[----:B------:R-:W-:Y:S01]  /*1d9a0*/  ISETP.LT.OR P0, PT, R0, 0x49, !P3 ;  /* 0x000000490000780c */ /* 0x000fe20005f01670 */
[----:B------:R-:W-:Y:S01]  /*1d9b0*/  FMUL R174, R174, UR22 ;  /* 0x00000016aeae7c20 */ /* 0x000fe20008400000 */
[----:B------:R-:W-:Y:S01]  /*1d9c0*/  F2FP.SATFINITE.E5M2.F32.PACK_AB_MERGE_C R169, RZ, R169, RZ ;  /* 0x000000a9ffa9723e */ /* 0x000fe200048060ff */
[----:B------:R-:W-:Y:S01]  /*1d9d0*/  @!P1 STG.E.U8 desc[UR20][R2.64+0x41], R165 ;  /* 0x000041a502009986 */ /* 0x000fe2000c101114 */
[C---:B------:R-:W-:Y:S01]  /*1d9e0*/  ISETP.LT.OR P1, PT, R0.reuse, 0x4a, !P3 ;  /* 0x0000004a0000780c */ /* 0x040fe20005f21670 */
[----:B------:R-:W-:Y:S01]  /*1d9f0*/  FMUL R175, R175, UR22 ;  /* 0x00000016afaf7c20 */ /* 0x000fe20008400000 */
[----:B-1----:R-:W-:Y:S01]  /*1da00*/  F2FP.SATFINITE.E5M2.F32.PACK_AB_MERGE_C R7, RZ, R170, RZ ;  /* 0x000000aaff07723e */ /* 0x002fe200048060ff */
        /* <DEDUP_REMOVED lines=8> */
[----:B------:R0:W-:Y:S01]  /*1da90*/  @!P0 STG.E.U8 desc[UR20][R2.64+0x48], R5 ;  /* 0x0000480502008986 */ /* 0x0001e2000c101114 */
[----:B------:R-:W-:Y:S01]  /*1daa0*/  ISETP.LT.OR P0, PT, R0, 0x51, !P3 ;  /* 0x000000510000780c */ /* 0x000fe20005f01670 */
[----:B------:R-:W-:Y:S01]  /*1dab0*/  FMUL R178, R178, UR22 ;  /* 0x00000016b2b27c20 */ /* 0x000fe20008400000 */
[----:B------:R-:W-:Y:S01]  /*1dac0*/  F2FP.SATFINITE.E5M2.F32.PACK_AB_MERGE_C R175, RZ, R175, RZ ;  /* 0x000000afffaf723e */ /* 0x000fe200048060ff */
[----:B------:R-:W-:Y:S01]  /*1dad0*/  @!P1 STG.E.U8 desc[UR20][R2.64+0x49], R169 ;  /* 0x000049a902009986 */ /* 0x000fe2000c101114 */
[----:B------:R-:W-:Y:S01]  /*1dae0*/  ISETP.LT.OR P1, PT, R0, 0x52, !P3 ;  /* 0x000000520000780c */ /* 0x000fe20005f21670 */
[----:B------:R-:W-:Y:S01]  /*1daf0*/  FMUL R179, R179, UR22 ;  /* 0x00000016b3b37c20 */ /* 0x000fe20008400000 */
[----:B------:R-:W-:Y:S01]  /*1db00*/  FMUL R180, R180, UR22 ;  /* 0x00000016b4b47c20 */ /* 0x000fe20008400000 */
[----:B------:R1:W-:Y:S01]  /*1db10*/  @!P5 STG.E.U8 desc[UR20][R24.64+0x48], R7 ;  /* 0x000048071800d986 */ /* 0x0003e2000c101114 */
[----:B------:R-:W-:Y:S01]  /*1db20*/  ISETP.LT.OR P5, PT, R0, 0x51, !P2 ;  /* 0x000000510000780c */ /* 0x000fe200057a1670 */
[----:B------:R-:W-:Y:S01]  /*1db30*/  FMUL R181, R181, UR22 ;  /* 0x00000016b5b57c20 */ /* 0x000fe20008400000 */
[----:B------:R-:W-:Y:S01]  /*1db40*/  F2FP.SATFINITE.E5M2.F32.PACK_AB_MERGE_C R177, RZ, R177, RZ ;  /* 0x000000b1ffb1723e */ /* 0x000fe200048060ff */
[----:B------:R-:W-:Y:S01]  /*1db50*/  @!P6 STG.E.U8 desc[UR20][R24.64+0x49], R171 ;  /* 0x000049ab1800e986 */ /* 0x000fe2000c101114 */
[----:B0-----:R-:W-:Y:S01]  /*1db60*/  F2FP.SATFINITE.E5M2.F32.PACK_AB_MERGE_C R5, RZ, R172, RZ ;  /* 0x000000acff05723e */ /* 0x001fe200048060ff */
[----:B------:R-:W-:Y:S01]  /*1db70*/  FMUL R182, R182, UR22 ;  /* 0x00000016b6b67c20 */ /* 0x000fe20008400000 */
[C---:B------:R-:W-:Y:S01]  /*1db80*/  ISETP.LT.OR P6, PT, R0.reuse, 0x52, !P2 ;  /* 0x000000520000780c */ /* 0x040fe200057c1670 */
[----:B------:R-:W-:Y:S01]  /*1db90*/  FMUL R183, R183, UR22 ;  /* 0x00000016b7b77c20 */ /* 0x000fe20008400000 */
[----:B------:R-:W-:Y:S01]  /*1dba0*/  F2FP.SATFINITE.E5M2.F32.PACK_AB_MERGE_C R179, RZ, R179, RZ ;  /* 0x000000b3ffb3723e */ /* 0x000fe200048060ff */
[----:B------:R0:W-:Y:S01]  /*1dbb0*/  @!P0 STG.E.U8 desc[UR20][R2.64+0x50], R5 ;  /* 0x0000500502008986 */ /* 0x0001e2000c101114 */
[----:B------:R-:W-:Y:S01]  /*1dbc0*/  ISETP.LT.OR P0, PT, R0, 0x59, !P3 ;  /* 0x000000590000780c */ /* 0x000fe20005f01670 */
[----:B------:R-:W-:Y:S01]  /*1dbd0*/  FMUL R184, R184, UR22 ;  /* 0x00000016b8b87c20 */ /* 0x000fe20008400000 */
[----:B-1----:R-:W-:Y:S01]  /*1dbe0*/  F2FP.SATFINITE.E5M2.F32.PACK_AB_MERGE_C R7, RZ, R174, RZ ;  /* 0x000000aeff07723e */ /* 0x002fe200048060ff */
        /* <DEDUP_REMOVED lines=9> */
[----:B0-----:R-:W-:Y:S01]  /*1dc80*/  F2FP.SATFINITE.E5M2.F32.PACK_AB_MERGE_C R5, RZ, R176, RZ ;  /* 0x000000b0ff05723e */ /* 0x001fe200048060ff */
[----:B------:R-:W-:Y:S01]  /*1dc90*/  FMUL R187, R187, UR22 ;  /* 0x00000016bbbb7c20 */ /* 0x000fe20008400000 */
[----:B------:R-:W-:Y:S01]  /*1dca0*/  ISETP.LT.OR P6, PT, R0, 0x5a, !P2 ;  /* 0x0000005a0000780c */ /* 0x000fe200057c1670 */
[----:B------:R-:W-:Y:S01]  /*1dcb0*/  FMUL R188, R188, UR22 ;  /* 0x00000016bcbc7c20 */ /* 0x000fe20008400000 */
[----:B------:R-:W-:Y:S01]  /*1dcc0*/  F2FP.SATFINITE.E5M2.F32.PACK_AB_MERGE_C R185, RZ, R185, RZ ;  /* 0x000000b9ffb9723e */ /* 0x000fe200048060ff */
[----:B------:R0:W-:Y:S01]  /*1dcd0*/  @!P0 STG.E.U8 desc[UR20][R2.64+0x58], R5 ;  /* 0x0000580502008986 */ /* 0x0001e2000c101114 */
[C---:B------:R-:W-:Y:S01]  /*1dce0*/  ISETP.LT.OR P0, PT, R0.reuse, 0x61, !P3 ;  /* 0x000000610000780c */ /* 0x040fe20005f01670 */
[----:B------:R-:W-:Y:S01]  /*1dcf0*/  FMUL R189, R189, UR22 ;  /* 0x00000016bdbd7c20 */ /* 0x000fe20008400000 */
[----:B-1----:R-:W-:Y:S01]  /*1dd00*/  F2FP.SATFINITE.E5M2.F32.PACK_AB_MERGE_C R7, RZ, R178, RZ ;  /* 0x000000b2ff07723e */ /* 0x002fe200048060ff */
[----:B------:R-:W-:Y:S01]  /*1dd10*/  @!P1 STG.E.U8 desc[UR20][R2.64+0x59], R177 ;  /* 0x000059b102009986 */ /* 0x000fe2000c101114 */
[----:B------:R-:W-:Y:S01]  /*1dd20*/  ISETP.LT.OR P1, PT, R0, 0x62, !P3 ;  /* 0x000000620000780c */ /* 0x000fe20005f21670 */
[----:B------:R-:W-:Y:S01]  /*1dd30*/  FMUL R190, R190, UR22 ;  /* 0x00000016bebe7c20 */ /* 0x000fe20008400000 */
[----:B------:R-:W-:Y:S01]  /*1dd40*/  F2FP.SATFINITE.E5M2.F32.PACK_AB_MERGE_C R187, RZ, R187, RZ ;  /* 0x000000bbffbb723e */ /* 0x000fe200048060ff */
[----:B------:R1:W-:Y:S01]  /*1dd50*/  @!P5 STG.E.U8 desc[UR20][R24.64+0x58], R7 ;  /* 0x000058071800d986 */ /* 0x0003e2000c101114 */
[----:B------:R-:W-:Y:S01]  /*1dd60*/  ISETP.LT.OR P5, PT, R0, 0x61, !P2 ;  /* 0x000000610000780c */ /* 0x000fe200057a1670 */
[----:B------:R-:W-:Y:S01]  /*1dd70*/  FMUL R191, R191, UR22 ;  /* 0x00000016bfbf7c20 */ /* 0x000fe20008400000 */
[----:B------:R-:W-:Y:S01]  /*1dd80*/  FMUL R192, R192, UR22 ;  /* 0x00000016c0c07c20 */ /* 0x000fe20008400000 */
[----:B0-----:R-:W-:Y:S01]  /*1dd90*/  F2FP.SATFINITE.E5M2.F32.PACK_AB_MERGE_C R5, RZ, R180, RZ ;  /* 0x000000b4ff05723e */ /* 0x001fe200048060ff */
[----:B------:R-:W-:Y:S01]  /*1dda0*/  @!P6 STG.E.U8 desc[UR20][R24.64+0x59], R179 ;  /* 0x000059b31800e986 */ /* 0x000fe2000c101114 */
        /* <DEDUP_REMOVED lines=38> */
[----:B------:R-:W-:Y:S01]  /*1e010*/  FMUL R204, R204, UR22 ;  /* 0x00000016cccc7c20 */ /* 0x000fe20008400000 */
        /* <DEDUP_REMOVED lines=107> */
[----:B--2---:R-:W-:Y:S01]  /*1e6d0*/  FMUL R4, R35, UR22 ;  /* 0x0000001623047c20 */ /* 0x004fe20008400000 */
        /* <DEDUP_REMOVED lines=9> */
[----:B------:R-:W-:-:S02]  /*1e770*/  ISETP.LT.OR P5, PT, R0, 0xa9, !P2 ;  /* 0x000000a90000780c */ /* 0x000fc400057a1670 */
[----:B------:R-:W-:Y:S01]  /*1e780*/  F2FP.SATFINITE.E5M2.F32.PACK_AB_MERGE_C R235, RZ, R235, RZ ;  /* 0x000000ebffeb723e */ /* 0x000fe200048060ff */
[----:B------:R-:W-:Y:S01]  /*1e790*/  @!P6 STG.E.U8 desc[UR20][R24.64+0xa1], R215 ;  /* 0x0000a1d71800e986 */ /* 0x000fe2000c101114 */
[----:B0-----:R-:W-:Y:S02]  /*1e7a0*/  F2FP.SATFINITE.E5M2.F32.PACK_AB_MERGE_C R5, RZ, R216, RZ ;  /* 0x000000d8ff05723e */ /* 0x001fe400048060ff */
[C---:B------:R-:W-:Y:S01]  /*1e7b0*/  ISETP.LT.OR P6, PT, R0.reuse, 0xaa, !P2 ;  /* 0x000000aa0000780c */ /* 0x040fe200057c1670 */
[----:B------:R-:W2:Y:S04]  /*1e7c0*/  LDL.LU R36, [R1+0x21c] ;  /* 0x00021c0001247983 */ /* 0x000ea80000300800 */
[----:B------:R0:W-:Y:S01]  /*1e7d0*/  @!P0 STG.E.U8 desc[UR20][R2.64+0xa8], R5 ;  /* 0x0000a80502008986 */ /* 0x0001e2000c101114 */
[----:B------:R-:W-:-:S02]  /*1e7e0*/  ISETP.LT.OR P0, PT, R0, 0xb1, !P3 ;  /* 0x000000b10000780c */ /* 0x000fc40005f01670 */
[----:B-1----:R-:W-:Y:S01]  /*1e7f0*/  F2FP.SATFINITE.E5M2.F32.PACK_AB_MERGE_C R7, RZ, R218, RZ ;  /* 0x000000daff07723e */ /* 0x002fe200048060ff */
[----:B------:R-:W-:Y:S01]  /*1e800*/  @!P1 STG.E.U8 desc[UR20][R2.64+0xa9], R217 ;  /* 0x0000a9d902009986 */ /* 0x000fe2000c101114 */
[----:B------:R-:W-:-:S03]  /*1e810*/  ISETP.LT.OR P1, PT, R0, 0xb2, !P3 ;  /* 0x000000b20000780c */ /* 0x000fc60005f21670 */
[----:B------:R1:W-:Y:S01]  /*1e820*/  @!P5 STG.E.U8 desc[UR20][R24.64+0xa8], R7 ;  /* 0x0000a8071800d986 */ /* 0x0003e2000c101114 */
[C---:B------:R-:W-:Y:S02]  /*1e830*/  ISETP.LT.OR P5, PT, R0.reuse, 0xb1, !P2 ;  /* 0x000000b10000780c */ /* 0x040fe400057a1670 */
[----:B0-----:R-:W-:Y:S01]  /*1e840*/  F2FP.SATFINITE.E5M2.F32.PACK_AB_MERGE_C R5, RZ, R220, RZ ;  /* 0x000000dcff05723e */ /* 0x001fe200048060ff */
[----:B------:R-:W-:Y:S01]  /*1e850*/  @!P6 STG.E.U8 desc[UR20][R24.64+0xa9], R219 ;  /* 0x0000a9db1800e986 */ /* 0x000fe2000c101114 */
[----:B------:R-:W-:-:S03]  /*1e860*/  ISETP.LT.OR P6, PT, R0, 0xb2, !P2 ;  /* 0x000000b20000780c */ /* 0x000fc600057c1670 */
[----:B------:R0:W-:Y:S01]  /*1e870*/  @!P0 STG.E.U8 desc[UR20][R2.64+0xb0], R5 ;  /* 0x0000b00502008986 */ /* 0x0001e2000c101114 */
[C---:B------:R-:W-:Y:S02]  /*1e880*/  ISETP.LT.OR P0, PT, R0.reuse, 0xb9, !P3 ;  /* 0x000000b90000780c */ /* 0x040fe40005f01670 */
        /* <DEDUP_REMOVED lines=29> */
[----:B------:R-:W-:Y:S02]  /*1ea60*/  ISETP.LT.OR P0, PT, R0, 0xd1, !P3 ;  /* 0x000000d10000780c */ /* 0x000fe40005f01670 */
[----:B-1----:R-:W-:Y:S01]  /*1ea70*/  F2FP.SATFINITE.E5M2.F32.PACK_AB_MERGE_C R7, RZ, R234, RZ ;  /* 0x000000eaff07723e */ /* 0x002fe200048060ff */
[----:B------:R-:W2:Y:S01]  /*1ea80*/  LDL.LU R35, [R1+0x220] ;  /* 0x0002200001237983 */ /* 0x000ea20000300800 */
[----:B------:R-:W-:Y:S01]  /*1ea90*/  F2FP.SATFINITE.E5M2.F32.PACK_AB_MERGE_C R9, RZ, R236, RZ ;  /* 0x000000ecff09723e */ /* 0x000fe200048060ff */
[----:B----4-:R-:W-:Y:S01]  /*1eaa0*/  FMUL R6, R33, UR22 ;  /* 0x0000001621067c20 */ /* 0x010fe20008400000 */
[----:B------:R-:W-:Y:S01]  /*1eab0*/  F2FP.SATFINITE.E5M2.F32.PACK_AB_MERGE_C R11, RZ, R4, RZ ;  /* 0x00000004ff0b723e */ /* 0x000fe200048060ff */
[----:B------:R-:W-:Y:S01]  /*1eac0*/  @!P1 STG.E.U8 desc[UR20][R2.64+0xc9], R233 ;  /* 0x0000c9e902009986 */ /* 0x000fe2000c101114 */
[----:B0-----:R-:W-:Y:S01]  /*1ead0*/  FMUL R5, R34, UR22 ;  /* 0x0000001622057c20 */ /* 0x001fe20008400000 */
[----:B-----5:R-:W-:-:S02]  /*1eae0*/  FMUL R4, R38, UR22 ;  /* 0x0000001626047c20 */ /* 0x020fc40008400000 */
[----:B------:R-:W4:Y:S01]  /*1eaf0*/  LDL.LU R34, [R1+0x224] ;  /* 0x0002240001227983 */ /* 0x000f220000300800 */
[----:B------:R-:W-:-:S03]  /*1eb00*/  ISETP.LT.OR P1, PT, R0, 0xd2, !P3 ;  /* 0x000000d20000780c */ /* 0x000fc60005f21670 */
[----:B------:R-:W5:Y:S04]  /*1eb10*/  LDL.LU R33, [R1+0x228] ;  /* 0x0002280001217983 */ /* 0x000f680000300800 */
[----:B------:R3:W-:Y:S01]  /*1eb20*/  @!P5 STG.E.U8 desc[UR20][R24.64+0xc8], R7 ;  /* 0x0000c8071800d986 */ /* 0x0007e2000c101114 */
[----:B------:R-:W-:-:S03]  /*1eb30*/  ISETP.LT.OR P5, PT, R0, 0xd1, !P2 ;  /* 0x000000d10000780c */ /* 0x000fc600057a1670 */
[----:B------:R-:W-:Y:S01]  /*1eb40*/  @!P6 STG.E.U8 desc[UR20][R24.64+0xc9], R235 ;  /* 0x0000c9eb1800e986 */ /* 0x000fe2000c101114 */
[----:B------:R-:W-:-:S03]  /*1eb50*/  ISETP.LT.OR P6, PT, R0, 0xd2, !P2 ;  /* 0x000000d20000780c */ /* 0x000fc600057c1670 */
[----:B------:R0:W-:Y:S01]  /*1eb60*/  @!P0 STG.E.U8 desc[UR20][R2.64+0xd0], R9 ;  /* 0x0000d00902008986 */ /* 0x0001e2000c101114 */
[----:B---3--:R-:W-:-:S03]  /*1eb70*/  FMUL R7, R31, UR22 ;  /* 0x000000161f077c20 */ /* 0x008fc60008400000 */
[----:B------:R-:W3:Y:S04]  /*1eb80*/  LDL.LU R31, [R1+0x22c] ;  /* 0x00022c00011f7983 */ /* 0x000ee80000300800 */
[----:B------:R-:W3:Y:S01]  /*1eb90*/  LDL.LU R38, [R1+0x230] ;  /* 0x0002300001267983 */ /* 0x000ee20000300800 */
[----:B0-----:R-:W-:Y:S01]  /*1eba0*/  F2FP.SATFINITE.E5M2.F32.PACK_AB_MERGE_C R9, RZ, R4, RZ ;  /* 0x00000004ff09723e */ /* 0x001fe200048060ff */
[----:B------:R-:W-:Y:S02]  /*1ebb0*/  FMUL R4, R30, UR22 ;  /* 0x000000161e047c20 */ /* 0x000fe40008400000 */
[----:B------:R-:W3:Y:S01]  /*1ebc0*/  LDL.LU R30, [R1+0x234] ;  /* 0x00023400011e7983 */ /* 0x000ee20000300800 */
[----:B------:R-:W-:Y:S02]  /*1ebd0*/  F2FP.SATFINITE.E5M2.F32.PACK_AB_MERGE_C R237, RZ, R237, RZ ;  /* 0x000000edffed723e */ /* 0x000fe400048060ff */
[----:B------:R-:W-:Y:S01]  /*1ebe0*/  F2FP.SATFINITE.E5M2.F32.PACK_AB_MERGE_C R13, RZ, R5, RZ ;  /* 0x00000005ff0d723e */ /* 0x000fe200048060ff */
[----:B------:R-:W-:Y:S01]  /*1ebf0*/  FMUL R5, R37, UR22 ;  /* 0x0000001625057c20 */ /* 0x000fe20008400000 */
[----:B------:R-:W-:Y:S01]  /*1ec00*/  ISETP.LT.OR P0, PT, R0, 0xd9, !P3 ;  /* 0x000000d90000780c */ /* 0x000fe20005f01670 */
[----:B------:R-:W3:Y:S01]  /*1ec10*/  LDL.LU R37, [R1+0x238] ;  /* 0x0002380001257983 */ /* 0x000ee20000300800 */
[----:B------:R-:W-:-:S03]  /*1ec20*/  F2FP.SATFINITE.E5M2.F32.PACK_AB_MERGE_C R15, RZ, R6, RZ ;  /* 0x00000006ff0f723e */ /* 0x000fc600048060ff */
[----:B------:R-:W-:Y:S01]  /*1ec30*/  @!P1 STG.E.U8 desc[UR20][R2.64+0xd1], R237 ;  /* 0x0000d1ed02009986 */ /* 0x000fe2000c101114 */
[----:B------:R-:W-:-:S03]  /*1ec40*/  ISETP.LT.OR P1, PT, R0, 0xda, !P3 ;  /* 0x000000da0000780c */ /* 0x000fc60005f21670 */
[----:B------:R0:W-:Y:S01]  /*1ec50*/  @!P5 STG.E.U8 desc[UR20][R24.64+0xd0], R11 ;  /* 0x0000d00b1800d986 */ /* 0x0001e2000c101114 */
[----:B------:R-:W-:-:S03]  /*1ec60*/  ISETP.LT.OR P5, PT, R0, 0xd9, !P2 ;  /* 0x000000d90000780c */ /* 0x000fc600057a1670 */
[----:B------:R1:W-:Y:S01]  /*1ec70*/  @!P6 STG.E.U8 desc[UR20][R24.64+0xd1], R13 ;  /* 0x0000d10d1800e986 */ /* 0x0003e2000c101114 */
[----:B0-----:R-:W-:Y:S02]  /*1ec80*/  F2FP.SATFINITE.E5M2.F32.PACK_AB_MERGE_C R11, RZ, R5, RZ ;  /* 0x00000005ff0b723e */ /* 0x001fe400048060ff */
[----:B-1----:R-:W-:Y:S01]  /*1ec90*/  F2FP.SATFINITE.E5M2.F32.PACK_AB_MERGE_C R13, RZ, R7, RZ ;  /* 0x00000007ff0d723e */ /* 0x002fe200048060ff */
[----:B------:R0:W-:Y:S04]  /*1eca0*/  @!P0 STG.E.U8 desc[UR20][R2.64+0xd8], R9 ;  /* 0x0000d80902008986 */ /* 0x0001e8000c101114 */
[----:B------:R1:W-:Y:S01]  /*1ecb0*/  @!P1 STG.E.U8 desc[UR20][R2.64+0xd9], R11 ;  /* 0x0000d90b02009986 */ /* 0x0003e2000c101114 */
[----:B0-----:R-:W-:-:S03]  /*1ecc0*/  F2FP.SATFINITE.E5M2.F32.PACK_AB_MERGE_C R9, RZ, R4, RZ ;  /* 0x00000004ff09723e */ /* 0x001fc600048060ff */
[----:B------:R0:W-:Y:S01]  /*1ecd0*/  @!P5 STG.E.U8 desc[UR20][R24.64+0xd8], R15 ;  /* 0x0000d80f1800d986 */ /* 0x0001e2000c101114 */
[----:B--2---:R-:W-:-:S03]  /*1ece0*/  FMUL R5, R36, UR22 ;  /* 0x0000001624057c20 */ /* 0x004fc60008400000 */
[----:B------:R-:W2:Y:S02]  /*1ecf0*/  LDL.LU R36, [R1+0x23c] ;  /* 0x00023c0001247983 */ /* 0x000ea40000300800 */
[----:B-1----:R-:W-:Y:S01]  /*1ed00*/  F2FP.SATFINITE.E5M2.F32.PACK_AB_MERGE_C R11, RZ, R5, RZ ;  /* 0x00000005ff0b723e */ /* 0x002fe200048060ff */
[----:B------:R-:W-:Y:S02]  /*1ed10*/  FMUL R6, R35, UR22 ;  /* 0x0000001623067c20 */ /* 0x000fe40008400000 */
[----:B------:R-:W2:Y:S01]  /*1ed20*/  LDL.LU R35, [R1+0x240] ;  /* 0x0002400001237983 */ /* 0x000ea20000300800 */
[----:B----4-:R-:W-:-:S03]  /*1ed30*/  FMUL R7, R34, UR22 ;  /* 0x0000001622077c20 */ /* 0x010fc60008400000 */
[----:B------:R-:W4:Y:S01]  /*1ed40*/  LDL.LU R34, [R1+0x244] ;  /* 0x0002440001227983 */ /* 0x000f220000300800 */
[----:B-----5:R-:W-:-:S03]  /*1ed50*/  FMUL R4, R33, UR22 ;  /* 0x0000001621047c20 */ /* 0x020fc60008400000 */
[----:B------:R-:W5:Y:S01]  /*1ed60*/  LDL.LU R33, [R1+0x248] ;  /* 0x0002480001217983 */ /* 0x000f620000300800 */
[----:B0-----:R-:W-:Y:S01]  /*1ed70*/  F2FP.SATFINITE.E5M2.F32.PACK_AB_MERGE_C R15, RZ, R6, RZ ;  /* 0x00000006ff0f723e */ /* 0x001fe200048060ff */
[----:B---3--:R-:W-:Y:S02]  /*1ed80*/  FMUL R5, R31, UR22 ;  /* 0x000000161f057c20 */ /* 0x008fe40008400000 */
[----:B------:R-:W3:Y:S01]  /*1ed90*/  LDL.LU R31, [R1+0x24c] ;  /* 0x00024c00011f7983 */ /* 0x000ee20000300800 */
[----:B------:R-:W-:-:S03]  /*1eda0*/  FMUL R6, R30, UR22 ;  /* 0x000000161e067c20 */ /* 0x000fc60008400000 */
[----:B------:R-:W3:Y:S01]  /*1edb0*/  LDL.LU R30, [R1+0x250] ;  /* 0x00025000011e7983 */ /* 0x000ee20000300800 */
[C---:B------:R-:W-:Y:S02]  /*1edc0*/  ISETP.LT.OR P6, PT, R0.reuse, 0xda, !P2 ;  /* 0x000000da0000780c */ /* 0x040fe400057c1670 */
[C---:B------:R-:W-:Y:S02]  /*1edd0*/  ISETP.LT.OR P5, PT, R0.reuse, 0xe1, !P3 ;  /* 0x000000e10000780c */ /* 0x040fe40005fa1670 */
[C---:B------:R-:W-:Y:S02]  /*1ede0*/  ISETP.LT.OR P0, PT, R0.reuse, 0xe1, !P2 ;  /* 0x000000e10000780c */ /* 0x040fe40005701670 */
[----:B------:R-:W-:-:S07]  /*1edf0*/  ISETP.LT.OR P1, PT, R0, 0xe2, !P2 ;  /* 0x000000e20000780c */ /* 0x000fce0005721670 */
[----:B------:R0:W-:Y:S01]  /*1ee00*/  @!P6 STG.E.U8 desc[UR20][R24.64+0xd9], R13 ;  /* 0x0000d90d1800e986 */ /* 0x0001e2000c101114 */
[C---:B------:R-:W-:Y:S02]  /*1ee10*/  ISETP.LT.OR P6, PT, R0.reuse, 0xe2, !P3 ;  /* 0x000000e20000780c */ /* 0x040fe40005fc1670 */
[----:B------:R-:W-:Y:S01]  /*1ee20*/  F2FP.SATFINITE.E5M2.F32.PACK_AB_MERGE_C R7, RZ, R7, RZ ;  /* 0x00000007ff07723e */ /* 0x000fe200048060ff */
[----:B------:R1:W-:Y:S01]  /*1ee30*/  @!P5 STG.E.U8 desc[UR20][R2.64+0xe0], R9 ;  /* 0x0000e0090200d986 */ /* 0x0003e2000c101114 */
[----:B------:R-:W-:Y:S02]  /*1ee40*/  ISETP.LT.OR P5, PT, R0, 0xea, !P2 ;  /* 0x000000ea0000780c */ /* 0x000fe400057a1670 */
[----:B0-----:R-:W-:Y:S01]  /*1ee50*/  F2FP.SATFINITE.E5M2.F32.PACK_AB_MERGE_C R13, RZ, R4, RZ ;  /* 0x00000004ff0d723e */ /* 0x001fe200048060ff */
[----:B------:R-:W-:-:S06]  /*1ee60*/  FMUL R4, R38, UR22 ;  /* 0x0000001626047c20 */ /* 0x000fcc0008400000 */
[----:B------:R-:W-:Y:S01]  /*1ee70*/  @!P6 STG.E.U8 desc[UR20][R2.64+0xe1], R11 ;  /* 0x0000e10b0200e986 */ /* 0x000fe2000c101114 */
[----:B------:R-:W-:-:S03]  /*1ee80*/  ISETP.LT.OR P6, PT, R0, 0xe9, !P3 ;  /* 0x000000e90000780c */ /* 0x000fc60005fc1670 */
[----:B------:R-:W-:Y:S01]  /*1ee90*/  @!P0 STG.E.U8 desc[UR20][R24.64+0xe0], R15 ;  /* 0x0000e00f18008986 */ /* 0x000fe2000c101114 */
[----:B------:R-:W-:-:S03]  /*1eea0*/  ISETP.LT.OR P0, PT, R0, 0xea, !P3 ;  /* 0x000000ea0000780c */ /* 0x000fc60005f01670 */
[----:B------:R0:W-:Y:S04]  /*1eeb0*/  @!P1 STG.E.U8 desc[UR20][R24.64+0xe1], R7 ;  /* 0x0000e10718009986 */ /* 0x0001e8000c101114 */
[----:B------:R-:W3:Y:S01]  /*1eec0*/  LDL.LU R38, [R1+0x254] ;  /* 0x0002540001267983 */ /* 0x000ee20000300800 */
[----:B-1----:R-:W-:Y:S02]  /*1eed0*/  F2FP.SATFINITE.E5M2.F32.PACK_AB_MERGE_C R9, RZ, R5, RZ ;  /* 0x00000005ff09723e */ /* 0x002fe400048060ff */
[----:B0-----:R-:W-:Y:S01]  /*1eee0*/  F2FP.SATFINITE.E5M2.F32.PACK_AB_MERGE_C R7, RZ, R4, RZ ;  /* 0x00000004ff07723e */ /* 0x001fe200048060ff */
[----:B------:R-:W-:Y:S02]  /*1eef0*/  FMUL R4, R37, UR22 ;  /* 0x0000001625047c20 */ /* 0x000fe40008400000 */
[----:B------:R-:W3:Y:S01]  /*1ef00*/  LDL.LU R37, [R1+0x258] ;  /* 0x0002580001257983 */ /* 0x000ee20000300800 */
[----:B------:R-:W-:-:S02]  /*1ef10*/  F2FP.SATFINITE.E5M2.F32.PACK_AB_MERGE_C R11, RZ, R6, RZ ;  /* 0x00000006ff0b723e */ /* 0x000fc400048060ff */
[----:B------:R-:W-:Y:S01]  /*1ef20*/  F2FP.SATFINITE.E5M2.F32.PACK_AB_MERGE_C R15, RZ, R4, RZ ;  /* 0x00000004ff0f723e */ /* 0x000fe200048060ff */
[----:B------:R-:W-:Y:S04]  /*1ef30*/  @!P6 STG.E.U8 desc[UR20][R2.64+0xe8], R13 ;  /* 0x0000e80d0200e986 */ /* 0x000fe8000c101114 */
[----:B------:R0:W-:Y:S04]  /*1ef40*/  @!P0 STG.E.U8 desc[UR20][R2.64+0xe9], R9 ;  /* 0x0000e90902008986 */ /* 0x0001e8000c101114 */
[----:B------:R1:W-:Y:S01]  /*1ef50*/  @!P5 STG.E.U8 desc[UR20][R24.64+0xe9], R11 ;  /* 0x0000e90b1800d986 */ /* 0x0003e2000c101114 */
[----:B--2---:R-:W-:-:S03]  /*1ef60*/  FMUL R5, R36, UR22 ;  /* 0x0000001624057c20 */ /* 0x004fc60008400000 */
[----:B------:R-:W2:Y:S02]  /*1ef70*/  LDL.LU R36, [R1+0x25c] ;  /* 0x00025c0001247983 */ /* 0x000ea40000300800 */
[----:B0-----:R-:W-:Y:S01]  /*1ef80*/  F2FP.SATFINITE.E5M2.F32.PACK_AB_MERGE_C R9, RZ, R5, RZ ;  /* 0x00000005ff09723e */ /* 0x001fe200048060ff */
[----:B------:R-:W-:Y:S02]  /*1ef90*/  FMUL R6, R35, UR22 ;  /* 0x0000001623067c20 */ /* 0x000fe40008400000 */
[----:B------:R-:W2:Y:S01]  /*1efa0*/  LDL.LU R35, [R1+0x260] ;  /* 0x0002600001237983 */ /* 0x000ea20000300800 */
[----:B----4-:R-:W-:-:S03]  /*1efb0*/  FMUL R4, R34, UR22 ;  /* 0x0000001622047c20 */ /* 0x010fc60008400000 */
[----:B------:R-:W4:Y:S02]  /*1efc0*/  LDL.LU R34, [R1+0x264] ;  /* 0x0002640001227983 */ /* 0x000f240000300800 */
[----:B-1----:R-:W-:Y:S01]  /*1efd0*/  F2FP.SATFINITE.E5M2.F32.PACK_AB_MERGE_C R11, RZ, R4, RZ ;  /* 0x00000004ff0b723e */ /* 0x002fe200048060ff */
[----:B-----5:R-:W-:Y:S02]  /*1efe0*/  FMUL R4, R33, UR22 ;  /* 0x0000001621047c20 */ /* 0x020fe40008400000 */
[----:B------:R-:W5:Y:S03]  /*1eff0*/  LDL.LU R33, [R1+0x268] ;  /* 0x0002680001217983 */ /* 0x000f660000300800 */
[----:B------:R-:W-:Y:S01]  /*1f000*/  F2FP.SATFINITE.E5M2.F32.PACK_AB_MERGE_C R13, RZ, R4, RZ ;  /* 0x00000004ff0d723e */ /* 0x000fe200048060ff */
        /* <DEDUP_REMOVED lines=9> */
[----:B------:R-:W-:-:S03]  /*1f0a0*/  ISETP.LT.OR P1, PT, R0, 0xf1, !P2 ;  /* 0x000000f10000780c */ /* 0x000fc60005721670 */
[----:B------:R1:W-:Y:S01]  /*1f0b0*/  @!P6 STG.E.U8 desc[UR20][R2.64+0xf0], R15 ;  /* 0x0000f00f0200e986 */ /* 0x0003e2000c101114 */
[C---:B------:R-:W-:Y:S02]  /*1f0c0*/  ISETP.LT.OR P6, PT, R0.reuse, 0xf9, !P3 ;  /* 0x000000f90000780c */ /* 0x040fe40005fc1670 */
[----:B------:R-:W-:Y:S01]  /*1f0d0*/  ISETP.LT.OR P3, PT, R0, 0xfa, !P3 ;  /* 0x000000fa0000780c */ /* 0x000fe20005f61670 */
[----:B------:R1:W-:Y:S01]  /*1f0e0*/  @!P0 STG.E.U8 desc[UR20][R2.64+0xf1], R9 ;  /* 0x0000f10902008986 */ /* 0x0003e2000c101114 */
[----:B0-----:R-:W-:Y:S02]  /*1f0f0*/  F2FP.SATFINITE.E5M2.F32.PACK_AB_MERGE_C R7, RZ, R6, RZ ;  /* 0x00000006ff07723e */ /* 0x001fe400048060ff */
[----:B-1----:R-:W-:Y:S02]  /*1f100*/  F2FP.SATFINITE.E5M2.F32.PACK_AB_MERGE_C R15, RZ, R5, RZ ;  /* 0x00000005ff0f723e */ /* 0x002fe400048060ff */
[----:B------:R-:W-:Y:S01]  /*1f110*/  F2FP.SATFINITE.E5M2.F32.PACK_AB_MERGE_C R9, RZ, R4, RZ ;  /* 0x00000004ff09723e */ /* 0x000fe200048060ff */
[----:B------:R-:W-:-:S02]  /*1f120*/  FMUL R4, R38, UR22 ;  /* 0x0000001626047c20 */ /* 0x000fc40008400000 */
[----:B------:R-:W3:Y:S04]  /*1f130*/  LDL.LU R38, [R1+0x274] ;  /* 0x0002740001267983 */ /* 0x000ee80000300800 */
[----:B------:R0:W-:Y:S01]  /*1f140*/  @!P5 STG.E.U8 desc[UR20][R24.64+0xf1], R11 ;  /* 0x0000f10b1800d986 */ /* 0x0001e2000c101114 */
[----:B------:R-:W-:Y:S01]  /*1f150*/  ISETP.LT.OR P5, PT, R0, 0xf9, !P2 ;  /* 0x000000f90000780c */ /* 0x000fe200057a1670 */
[----:B------:R-:W-:Y:S02]  /*1f160*/  FMUL R5, R37, UR22 ;  /* 0x0000001625057c20 */ /* 0x000fe40008400000 */
[----:B------:R-:W3:Y:S04]  /*1f170*/  LDL.LU R37, [R1+0x278] ;  /* 0x0002780001257983 */ /* 0x000ee80000300800 */
[----:B------:R1:W-:Y:S04]  /*1f180*/  @!P1 STG.E.U8 desc[UR20][R24.64+0xf0], R7 ;  /* 0x0000f00718009986 */ /* 0x0003e8000c101114 */
[----:B------:R-:W-:Y:S04]  /*1f190*/  @!P6 STG.E.U8 desc[UR20][R2.64+0xf8], R13 ;  /* 0x0000f80d0200e986 */ /* 0x000fe8000c101114 */
[----:B------:R4:W-:Y:S01]  /*1f1a0*/  @!P3 STG.E.U8 desc[UR20][R2.64+0xf9], R15 ;  /* 0x0000f90f0200b986 */ /* 0x0009e2000c101114 */
[----:B0-----:R-:W-:-:S03]  /*1f1b0*/  F2FP.SATFINITE.E5M2.F32.PACK_AB_MERGE_C R11, RZ, R4, RZ ;  /* 0x00000004ff0b723e */ /* 0x001fc600048060ff */
[----:B------:R0:W-:Y:S01]  /*1f1c0*/  @!P5 STG.E.U8 desc[UR20][R24.64+0xf8], R9 ;  /* 0x0000f8091800d986 */ /* 0x0001e2000c101114 */
[----:B--2---:R-:W-:-:S03]  /*1f1d0*/  FMUL R6, R36, UR22 ;  /* 0x0000001624067c20 */ /* 0x004fc60008400000 */
[----:B------:R-:W2:Y:S01]  /*1f1e0*/  LDL.LU R36, [R1+0x27c] ;  /* 0x00027c0001247983 */ /* 0x000ea20000300800 */
[----:B-1----:R-:W-:-:S03]  /*1f1f0*/  FMUL R7, R35, UR22 ;  /* 0x0000001623077c20 */ /* 0x002fc60008400000 */
        /* <DEDUP_REMOVED lines=10> */
[----:B------:R-:W-:Y:S02]  /*1f2a0*/  ISETP.GE.AND P1, PT, R32, 0x81, PT ;  /* 0x000000812000780c */ /* 0x000fe40003f26270 */
[C---:B------:R-:W-:Y:S02]  /*1f2b0*/  ISETP.LT.OR P2, PT, R0.reuse, 0xfa, !P2 ;  /* 0x000000fa0000780c */ /* 0x040fe40005741670 */
[C---:B------:R-:W-:Y:S02]  /*1f2c0*/  ISETP.LT.OR P6, PT, R0.reuse, 0x1, !P1 ;  /* 0x000000010000780c */ /* 0x040fe40004fc1670 */
[----:B------:R-:W-:Y:S02]  /*1f2d0*/  ISETP.LT.OR P3, PT, R0, 0x2, !P1 ;  /* 0x000000020000780c */ /* 0x000fe40004f61670 */
[----:B------:R-:W-:Y:S02]  /*1f2e0*/  F2FP.SATFINITE.E5M2.F32.PACK_AB_MERGE_C R5, RZ, R5, RZ ;  /* 0x00000005ff05723e */ /* 0x000fe400048060ff */
[----:B------:R-:W-:-:S05]  /*1f2f0*/  ISETP.GE.AND P0, PT, R32, 0x89, PT ;  /* 0x000000892000780c */ /* 0x000fca0003f06270 */
[----:B------:R-:W-:Y:S01]  /*1f300*/  @!P2 STG.E.U8 desc[UR20][R24.64+0xf9], R11 ;  /* 0x0000f90b1800a986 */ /* 0x000fe2000c101114 */
[----:B------:R-:W-:-:S03]  /*1f310*/  F2FP.SATFINITE.E5M2.F32.PACK_AB_MERGE_C R13, RZ, R6, RZ ;  /* 0x00000006ff0d723e */ /* 0x000fc600048060ff */
[----:B------:R0:W-:Y:S01]  /*1f320*/  @!P6 STG.E.U8 desc[UR20][R28.64], R5 ;  /* 0x000000051c00e986 */ /* 0x0001e2000c101114 */
[C---:B------:R-:W-:Y:S02]  /*1f330*/  ISETP.LT.OR P6, PT, R0.reuse, 0x2, !P0 ;  /* 0x000000020000780c */ /* 0x040fe400047c1670 */
[C---:B------:R-:W-:Y:S01]  /*1f340*/  ISETP.LT.OR P5, PT, R0.reuse, 0x1, !P0 ;  /* 0x000000010000780c */ /* 0x040fe200047a1670 */
[----:B------:R1:W-:Y:S01]  /*1f350*/  @!P3 STG.E.U8 desc[UR20][R28.64+0x1], R13 ;  /* 0x0000010d1c00b986 */ /* 0x0003e2000c101114 */
[----:B------:R-:W-:Y:S02]  /*1f360*/  ISETP.LT.OR P2, PT, R0, 0xa, !P1 ;  /* 0x0000000a0000780c */ /* 0x000fe40004f41670 */
[----:B0-----:R-:W-:Y:S02]  /*1f370*/  F2FP.SATFINITE.E5M2.F32.PACK_AB_MERGE_C R5, RZ, R3, RZ ;  /* 0x00000003ff05723e */ /* 0x001fe400048060ff */
[----:B-1----:R-:W-:Y:S01]  /*1f380*/  F2FP.SATFINITE.E5M2.F32.PACK_AB_MERGE_C R13, RZ, R2, RZ ;  /* 0x00000002ff0d723e */ /* 0x002fe200048060ff */
[----:B------:R-:W-:-:S02]  /*1f390*/  FMUL R3, R38, UR22 ;  /* 0x0000001626037c20 */ /* 0x000fc40008400000 */
[----:B------:R-:W3:Y:S01]  /*1f3a0*/  LDL.LU R38, [R1+0x294] ;  /* 0x0002940001267983 */ /* 0x000ee20000300800 */
[----:B------:R-:W-:Y:S02]  /*1f3b0*/  F2FP.SATFINITE.E5M2.F32.PACK_AB_MERGE_C R11, RZ, R4, RZ ;  /* 0x00000004ff0b723e */ /* 0x000fe400048060ff */
[----:B------:R-:W-:Y:S01]  /*1f3c0*/  ISETP.LT.OR P3, PT, R0, 0x9, !P1 ;  /* 0x000000090000780c */ /* 0x000fe20004f61670 */
[----:B------:R0:W-:Y:S01]  /*1f3d0*/  @!P6 STG.E.U8 desc[UR20][R26.64+0x1], R9 ;  /* 0x000001091a00e986 */ /* 0x0001e2000c101114 */
[----:B------:R-:W-:-:S03]  /*1f3e0*/  FMUL R2, R37, UR22 ;  /* 0x0000001625027c20 */ /* 0x000fc60008400000 */
[----:B------:R-:W3:Y:S01]  /*1f3f0*/  LDL.LU R37, [R1+0x298] ;  /* 0x0002980001257983 */ /* 0x000ee20000300800 */
[----:B------:R-:W-:Y:S02]  /*1f400*/  F2FP.SATFINITE.E5M2.F32.PACK_AB_MERGE_C R7, RZ, R7, RZ ;  /* 0x00000007ff07723e */ /* 0x000fe400048060ff */
[----:B0-----:R-:W-:-:S03]  /*1f410*/  F2FP.SATFINITE.E5M2.F32.PACK_AB_MERGE_C R9, RZ, R2, RZ ;  /* 0x00000002ff09723e */ /* 0x001fc600048060ff */
        /* <DEDUP_REMOVED lines=8> */
[----:B------:R-:W2:Y:S03]  /*1f4a0*/  LDL.LU R35, [R1+0x2a0] ;  /* 0x0002a00001237983 */ /* 0x000ea60000300800 */
[----:B------:R-:W-:Y:S01]  /*1f4b0*/  F2FP.SATFINITE.E5M2.F32.PACK_AB_MERGE_C R15, RZ, R2, RZ ;  /* 0x00000002ff0f723e */ /* 0x000fe200048060ff */
[----:B----4-:R-:W-:Y:S02]  /*1f4c0*/  FMUL R2, R34, UR22 ;  /* 0x0000001622027c20 */ /* 0x010fe40008400000 */
[----:B------:R-:W4:Y:S01]  /*1f4d0*/  LDL.LU R34, [R1+0x2a4] ;  /* 0x0002a40001227983 */ /* 0x000f220000300800 */
[----:B-----5:R-:W-:-:S03]  /*1f4e0*/  FMUL R3, R33, UR22 ;  /* 0x0000001621037c20 */ /* 0x020fc60008400000 */
[----:B------:R-:W5:Y:S01]  /*1f4f0*/  LDL.LU R33, [R1+0x2a8] ;  /* 0x0002a80001217983 */ /* 0x000f620000300800 */
[----:B---3--:R-:W-:-:S03]  /*1f500*/  FMUL R4, R31, UR22 ;  /* 0x000000161f047c20 */ /* 0x008fc60008400000 */
[----:B------:R-:W3:Y:S01]  /*1f510*/  LDL.LU R31, [R1+0x2ac] ;  /* 0x0002ac00011f7983 */ /* 0x000ee20000300800 */
[----:B0-----:R-:W-:-:S03]  /*1f520*/  FMUL R5, R30, UR22 ;  /* 0x000000161e057c20 */ /* 0x001fc60008400000 */
[----:B------:R-:W3:Y:S01]  /*1f530*/  LDL.LU R30, [R1+0x2b0] ;  /* 0x0002b000011e7983 */ /* 0x000ee20000300800 */
[C---:B------:R-:W-:Y:S02]  /*1f540*/  ISETP.LT.OR P6, PT, R0.reuse, 0xa, !P0 ;  /* 0x0000000a0000780c */ /* 0x040fe400047c1670 */
[C---:B------:R-:W-:Y:S02]  /*1f550*/  ISETP.LT.OR P5, PT, R0.reuse, 0x9, !P0 ;  /* 0x000000090000780c */ /* 0x040fe400047a1670 */
[C---:B------:R-:W-:Y:S02]  /*1f560*/  ISETP.LT.OR P3, PT, R0.reuse, 0x11, !P1 ;  /* 0x000000110000780c */ /* 0x040fe40004f61670 */
[----:B------:R-:W-:-:S07]  /*1f570*/  ISETP.LT.OR P2, PT, R0, 0x12, !P1 ;  /* 0x000000120000780c */ /* 0x000fce0004f41670 */
[----:B------:R0:W-:Y:S01]  /*1f580*/  @!P6 STG.E.U8 desc[UR20][R26.64+0x9], R7 ;  /* 0x000009071a00e986 */ /* 0x0001e2000c101114 */
[----:B------:R-:W-:-:S03]  /*1f590*/  ISETP.LT.OR P6, PT, R0, 0x12, !P0 ;  /* 0x000000120000780c */ /* 0x000fc600047c1670 */
[----:B------:R-:W-:Y:S01]  /*1f5a0*/  @!P5 STG.E.U8 desc[UR20][R26.64+0x8], R13 ;  /* 0x0000080d1a00d986 */ /* 0x000fe2000c101114 */
[----:B------:R-:W-:-:S03]  /*1f5b0*/  ISETP.LT.OR P5, PT, R0, 0x11, !P0 ;  /* 0x000000110000780c */ /* 0x000fc600047a1670 */
[----:B------:R1:W-:Y:S01]  /*1f5c0*/  @!P3 STG.E.U8 desc[UR20][R28.64+0x10], R9 ;  /* 0x000010091c00b986 */ /* 0x0003e2000c101114 */
[C---:B------:R-:W-:Y:S02]  /*1f5d0*/  ISETP.LT.OR P3, PT, R0.reuse, 0x19, !P1 ;  /* 0x000000190000780c */ /* 0x040fe40004f61670 */
[----:B0-----:R-:W-:Y:S01]  /*1f5e0*/  F2FP.SATFINITE.E5M2.F32.PACK_AB_MERGE_C R7, RZ, R2, RZ ;  /* 0x00000002ff07723e */ /* 0x001fe200048060ff */
[----:B------:R0:W-:Y:S01]  /*1f5f0*/  @!P2 STG.E.U8 desc[UR20][R28.64+0x11], R11 ;  /* 0x0000110b1c00a986 */ /* 0x0001e2000c101114 */
[----:B------:R-:W-:Y:S02]  /*1f600*/  ISETP.LT.OR P2, PT, R0, 0x1a, !P1 ;  /* 0x0000001a0000780c */ /* 0x000fe40004f41670 */
[----:B-1----:R-:W-:Y:S01]  /*1f610*/  F2FP.SATFINITE.E5M2.F32.PACK_AB_MERGE_C R9, RZ, R3, RZ ;  /* 0x00000003ff09723e */ /* 0x002fe200048060ff */
[----:B------:R-:W-:Y:S02]  /*1f620*/  FMUL R2, R38, UR22 ;  /* 0x0000001626027c20 */ /* 0x000fe40008400000 */
[----:B------:R-:W3:Y:S01]  /*1f630*/  LDL.LU R38, [R1+0x2b4] ;  /* 0x0002b40001267983 */ /* 0x000ee20000300800 */
[----:B0-----:R-:W-:-:S03]  /*1f640*/  F2FP.SATFINITE.E5M2.F32.PACK_AB_MERGE_C R11, RZ, R4, RZ ;  /* 0x00000004ff0b723e */ /* 0x001fc600048060ff */
[----:B------:R0:W-:Y:S01]  /*1f650*/  @!P6 STG.E.U8 desc[UR20][R26.64+0x11], R7 ;  /* 0x000011071a00e986 */ /* 0x0001e2000c101114 */
[----:B------:R-:W-:Y:S01]  /*1f660*/  ISETP.LT.OR P6, PT, R0, 0x1a, !P0 ;  /* 0x0000001a0000780c */ /* 0x000fe200047c1670 */
[----:B------:R-:W-:Y:S02]  /*1f670*/  FMUL R3, R37, UR22 ;  /* 0x0000001625037c20 */ /* 0x000fe40008400000 */
[----:B------:R-:W3:Y:S01]  /*1f680*/  LDL.LU R37, [R1+0x2b8] ;  /* 0x0002b80001257983 */ /* 0x000ee20000300800 */
[----:B0-----:R-:W-:-:S03]  /*1f690*/  F2FP.SATFINITE.E5M2.F32.PACK_AB_MERGE_C R7, RZ, R2, RZ ;  /* 0x00000002ff07723e */ /* 0x001fc600048060ff */
[----:B------:R-:W-:Y:S04]  /*1f6a0*/  @!P5 STG.E.U8 desc[UR20][R26.64+0x10], R15 ;  /* 0x0000100f1a00d986 */ /* 0x000fe8000c101114 */
        /* <DEDUP_REMOVED lines=13> */
[----:B------:R-:W5:Y:S02]  /*1f780*/  LDL.LU R33, [R1+0x2c8] ;  /* 0x0002c80001217983 */ /* 0x000f640000300800 */
        /* <DEDUP_REMOVED lines=8> */
[----:B------:R-:W-:Y:S02]  /*1f810*/  F2FP.SATFINITE.E5M2.F32.PACK_AB_MERGE_C R5, RZ, R5, RZ ;  /* 0x00000005ff05723e */ /* 0x000fe400048060ff */
[----:B------:R-:W-:-:S05]  /*1f820*/  ISETP.LT.OR P6, PT, R0, 0x22, !P0 ;  /* 0x000000220000780c */ /* 0x000fca00047c1670 */
[----:B------:R0:W-:Y:S01]  /*1f830*/  @!P5 STG.E.U8 desc[UR20][R26.64+0x18], R5 ;  /* 0x000018051a00d986 */ /* 0x0001e2000c101114 */
[----:B------:R-:W-:-:S03]  /*1f840*/  ISETP.LT.OR P5, PT, R0, 0x21, !P0 ;  /* 0x000000210000780c */ /* 0x000fc600047a1670 */
[----:B------:R-:W-:Y:S01]  /*1f850*/  @!P3 STG.E.U8 desc[UR20][R28.64+0x20], R9 ;  /* 0x000020091c00b986 */ /* 0x000fe2000c101114 */
[----:B------:R-:W-:-:S03]  /*1f860*/  ISETP.LT.OR P3, PT, R0, 0x29, !P1 ;  /* 0x000000290000780c */ /* 0x000fc60004f61670 */
[----:B------:R1:W-:Y:S01]  /*1f870*/  @!P2 STG.E.U8 desc[UR20][R28.64+0x21], R11 ;  /* 0x0000210b1c00a986 */ /* 0x0003e2000c101114 */
[----:B------:R-:W-:Y:S02]  /*1f880*/  ISETP.LT.OR P2, PT, R0, 0x2a, !P1 ;  /* 0x0000002a0000780c */ /* 0x000fe40004f41670 */
[----:B0-----:R-:W-:Y:S02]  /*1f890*/  F2FP.SATFINITE.E5M2.F32.PACK_AB_MERGE_C R5, RZ, R3, RZ ;  /* 0x00000003ff05723e */ /* 0x001fe400048060ff */
[----:B-1----:R-:W-:Y:S01]  /*1f8a0*/  F2FP.SATFINITE.E5M2.F32.PACK_AB_MERGE_C R11, RZ, R2, RZ ;  /* 0x00000002ff0b723e */ /* 0x002fe200048060ff */
[----:B------:R-:W-:Y:S02]  /*1f8b0*/  FMUL R2, R38, UR22 ;  /* 0x0000001626027c20 */ /* 0x000fe40008400000 */
[----:B------:R-:W3:Y:S01]  /*1f8c0*/  LDL.LU R38, [R1+0x2d4] ;  /* 0x0002d40001267983 */ /* 0x000ee20000300800 */
[----:B------:R-:W-:-:S03]  /*1f8d0*/  F2FP.SATFINITE.E5M2.F32.PACK_AB_MERGE_C R9, RZ, R4, RZ ;  /* 0x00000004ff09723e */ /* 0x000fc600048060ff */
[----:B------:R-:W-:Y:S01]  /*1f8e0*/  @!P6 STG.E.U8 desc[UR20][R26.64+0x21], R5 ;  /* 0x000021051a00e986 */ /* 0x000fe2000c101114 */
[----:B------:R-:W-:Y:S01]  /*1f8f0*/  ISETP.LT.OR P6, PT, R0, 0x2a, !P0 ;  /* 0x0000002a0000780c */ /* 0x000fe200047c1670 */
[----:B------:R-:W-:Y:S02]  /*1f900*/  FMUL R3, R37, UR22 ;  /* 0x0000001625037c20 */ /* 0x000fe40008400000 */
[----:B------:R-:W3:Y:S04]  /*1f910*/  LDL.LU R37, [R1+0x2d8] ;  /* 0x0002d80001257983 */ /* 0x000ee80000300800 */
[----:B------:R-:W-:Y:S04]  /*1f920*/  @!P5 STG.E.U8 desc[UR20][R26.64+0x20], R13 ;  /* 0x0000200d1a00d986 */ /* 0x000fe8000c101114 */
[----:B------:R0:W-:Y:S04]  /*1f930*/  @!P3 STG.E.U8 desc[UR20][R28.64+0x28], R7 ;  /* 0x000028071c00b986 */ /* 0x0001e8000c101114 */
[----:B------:R1:W-:Y:S01]  /*1f940*/  @!P2 STG.E.U8 desc[UR20][R28.64+0x29], R9 ;  /* 0x000029091c00a986 */ /* 0x0003e2000c101114 */
[----:B0-----:R-:W-:-:S02]  /*1f950*/  F2FP.SATFINITE.E5M2.F32.PACK_AB_MERGE_C R7, RZ, R2, RZ ;  /* 0x00000002ff07723e */ /* 0x001fc400048060ff */
[----:B-1----:R-:W-:-:S03]  /*1f960*/  F2FP.SATFINITE.E5M2.F32.PACK_AB_MERGE_C R9, RZ, R3, RZ ;  /* 0x00000003ff09723e */ /* 0x002fc600048060ff */
[----:B------:R0:W-:Y:S01]  /*1f970*/  @!P6 STG.E.U8 desc[UR20][R26.64+0x29], R7 ;  /* 0x000029071a00e986 */ /* 0x0001e2000c101114 */
[----:B--2---:R-:W-:-:S03]  /*1f980*/  FMUL R4, R36, UR22 ;  /* 0x0000001624047c20 */ /* 0x004fc60008400000 */
[----:B------:R-:W2:Y:S02]  /*1f990*/  LDL.LU R36, [R1+0x2dc] ;  /* 0x0002dc0001247983 */ /* 0x000ea40000300800 */
[----:B------:R-:W-:Y:S01]  /*1f9a0*/  F2FP.SATFINITE.E5M2.F32.PACK_AB_MERGE_C R13, RZ, R4, RZ ;  /* 0x00000004ff0d723e */ /* 0x000fe200048060ff */
        /* <DEDUP_REMOVED lines=15> */
[----:B------:R-:W-:Y:S01]  /*1faa0*/  @!P5 STG.E.U8 desc[UR20][R26.64+0x28], R11 ;  /* 0x0000280b1a00d986 */ /* 0x000fe2000c101114 */
[----:B------:R-:W-:-:S03]  /*1fab0*/  ISETP.LT.OR P5, PT, R0, 0x31, !P0 ;  /* 0x000000310000780c */ /* 0x000fc600047a1670 */
[----:B------:R0:W-:Y:S01]  /*1fac0*/  @!P2 STG.E.U8 desc[UR20][R28.64+0x31], R13 ;  /* 0x0000310d1c00a986 */ /* 0x0001e2000c101114 */
[----:B------:R-:W-:-:S03]  /*1fad0*/  ISETP.LT.OR P2, PT, R0, 0x3a, !P1 ;  /* 0x0000003a0000780c */ /* 0x000fc60004f41670 */
[----:B------:R1:W-:Y:S01]  /*1fae0*/  @!P3 STG.E.U8 desc[UR20][R28.64+0x30], R9 ;  /* 0x000030091c00b986 */ /* 0x0003e2000c101114 */
[----:B------:R-:W-:Y:S02]  /*1faf0*/  ISETP.LT.OR P3, PT, R0, 0x39, !P1 ;  /* 0x000000390000780c */ /* 0x000fe40004f61670 */
[----:B------:R-:W-:Y:S02]  /*1fb00*/  F2FP.SATFINITE.E5M2.F32.PACK_AB_MERGE_C R5, RZ, R5, RZ ;  /* 0x00000005ff05723e */ /* 0x000fe400048060ff */
[----:B0-----:R-:W-:Y:S02]  /*1fb10*/  F2FP.SATFINITE.E5M2.F32.PACK_AB_MERGE_C R13, RZ, R2, RZ ;  /* 0x00000002ff0d723e */ /* 0x001fe400048060ff */
[----:B-1----:R-:W-:Y:S01]  /*1fb20*/  F2FP.SATFINITE.E5M2.F32.PACK_AB_MERGE_C R9, RZ, R3, RZ ;  /* 0x00000003ff09723e */ /* 0x002fe200048060ff */
[----:B------:R-:W-:Y:S02]  /*1fb30*/  FMUL R3, R38, UR22 ;  /* 0x0000001626037c20 */ /* 0x000fe40008400000 */
[----:B------:R-:W3:Y:S01]  /*1fb40*/  LDL.LU R38, [R1+0x2f4] ;  /* 0x0002f40001267983 */ /* 0x000ee20000300800 */
[----:B------:R-:W-:-:S03]  /*1fb50*/  F2FP.SATFINITE.E5M2.F32.PACK_AB_MERGE_C R11, RZ, R4, RZ ;  /* 0x00000004ff0b723e */ /* 0x000fc600048060ff */
[----:B------:R0:W-:Y:S01]  /*1fb60*/  @!P6 STG.E.U8 desc[UR20][R26.64+0x31], R7 ;  /* 0x000031071a00e986 */ /* 0x0001e2000c101114 */
[----:B------:R-:W-:-:S03]  /*1fb70*/  FMUL R2, R37, UR22 ;  /* 0x0000001625027c20 */ /* 0x000fc60008400000 */
[----:B------:R-:W3:Y:S01]  /*1fb80*/  LDL.LU R37, [R1+0x2f8] ;  /* 0x0002f80001257983 */ /* 0x000ee20000300800 */
[----:B------:R-:W-:Y:S02]  /*1fb90*/  ISETP.LT.OR P6, PT, R0, 0x3a, !P0 ;  /* 0x0000003a0000780c */ /* 0x000fe400047c1670 */
[----:B0-----:R-:W-:Y:S01]  /*1fba0*/  F2FP.SATFINITE.E5M2.F32.PACK_AB_MERGE_C R7, RZ, R2, RZ ;  /* 0x00000002ff07723e */ /* 0x001fe200048060ff */
[----:B------:R0:W-:Y:S04]  /*1fbb0*/  @!P5 STG.E.U8 desc[UR20][R26.64+0x30], R5 ;  /* 0x000030051a00d986 */ /* 0x0001e8000c101114 */
[----:B------:R-:W-:Y:S04]  /*1fbc0*/  @!P2 STG.E.U8 desc[UR20][R28.64+0x39], R11 ;  /* 0x0000390b1c00a986 */ /* 0x000fe8000c101114 */
[----:B------:R1:W-:Y:S01]  /*1fbd0*/  @!P3 STG.E.U8 desc[UR20][R28.64+0x38], R9 ;  /* 0x000038091c00b986 */ /* 0x0003e2000c101114 */
[----:B0-----:R-:W-:-:S05]  /*1fbe0*/  F2FP.SATFINITE.E5M2.F32.PACK_AB_MERGE_C R5, RZ, R3, RZ ;  /* 0x00000003ff05723e */ /* 0x001fca00048060ff */
        /* <DEDUP_REMOVED lines=42> */
[----:B------:R-:W-:Y:S01]  /*1fe90*/  F2FP.SATFINITE.E5M2.F32.PACK_AB_MERGE_C R11, RZ, R4, RZ ;  /* 0x00000004ff0b723e */ /* 0x000fe200048060ff */
[----:B------:R-:W-:Y:S02]  /*1fea0*/  FMUL R2, R35, UR22 ;  /* 0x0000001623027c20 */ /* 0x000fe40008400000 */
[----:B------:R-:W2:Y:S03]  /*1feb0*/  LDL.LU R35, [R1+0x320] ;  /* 0x0003200001237983 */ /* 0x000ea60000300800 */
[----:B-1----:R-:W-:Y:S01]  /*1fec0*/  F2FP.SATFINITE.E5M2.F32.PACK_AB_MERGE_C R13, RZ, R2, RZ ;  /* 0x00000002ff0d723e */ /* 0x002fe200048060ff */
        /* <DEDUP_REMOVED lines=146> */
[----:B------:R-:W-:-:S03]  /*207f0*/  FMUL R3, R37, UR22 ;  /* 0x0000001625037c20 */ /* 0x000fc60008400000 */
[----:B------:R-:W3:Y:S04]  /*20800*/  LDL.LU R37, [R1+0x398] ;  /* 0x0003980001257983 */ /* 0x000ee80000300800 */
[----:B------:R-:W-:Y:S04]  /*20810*/  @!P5 STG.E.U8 desc[UR20][R26.64+0x80], R13 ;  /* 0x0000800d1a00d986 */ /* 0x000fe8000c101114 */
[----:B------:R0:W-:Y:S04]  /*20820*/  @!P3 STG.E.U8 desc[UR20][R28.64+0x88], R7 ;  /* 0x000088071c00b986 */ /* 0x0001e8000c101114 */
[----:B------:R1:W-:Y:S01]  /*20830*/  @!P2 STG.E.U8 desc[UR20][R28.64+0x89], R9 ;  /* 0x000089091c00a986 */ /* 0x0003e2000c101114 */
[----:B0-----:R-:W-:-:S02]  /*20840*/  F2FP.SATFINITE.E5M2.F32.PACK_AB_MERGE_C R7, RZ, R2, RZ ;  /* 0x00000002ff07723e */ /* 0x001fc400048060ff */
[----:B-1----:R-:W-:Y:S01]  /*20850*/  F2FP.SATFINITE.E5M2.F32.PACK_AB_MERGE_C R9, RZ, R3, RZ ;  /* 0x00000003ff09723e */ /* 0x002fe200048060ff */
[----:B--2---:R-:W-:Y:S02]  /*20860*/  FMUL R4, R36, UR22 ;  /* 0x0000001624047c20 */ /* 0x004fe40008400000 */
[----:B------:R-:W2:Y:S03]  /*20870*/  LDL.LU R36, [R1+0x39c] ;  /* 0x00039c0001247983 */ /* 0x000ea60000300800 */
[----:B------:R-:W-:Y:S01]  /*20880*/  F2FP.SATFINITE.E5M2.F32.PACK_AB_MERGE_C R13, RZ, R4, RZ ;  /* 0x00000004ff0d723e */ /* 0x000fe200048060ff */
[----:B------:R-:W-:Y:S02]  /*20890*/  FMUL R5, R35, UR22 ;  /* 0x0000001623057c20 */ /* 0x000fe40008400000 */
[----:B------:R-:W2:Y:S01]  /*208a0*/  LDL.LU R35, [R1+0x3a0] ;  /* 0x0003a00001237983 */ /* 0x000ea20000300800 */
[----:B----4-:R-:W-:-:S03]  /*208b0*/  FMUL R2, R34, UR22 ;  /* 0x0000001622027c20 */ /* 0x010fc60008400000 */
[----:B------:R-:W4:Y:S01]  /*208c0*/  LDL.LU R34, [R1+0x3a4] ;  /* 0x0003a40001227983 */ /* 0x000f220000300800 */
[----:B-----5:R-:W-:-:S03]  /*208d0*/  FMUL R3, R33, UR22 ;  /* 0x0000001621037c20 */ /* 0x020fc60008400000 */
[----:B------:R-:W5:Y:S01]  /*208e0*/  LDL.LU R33, [R1+0x3a8] ;  /* 0x0003a80001217983 */ /* 0x000f620000300800 */
        /* <DEDUP_REMOVED lines=16> */
[----:B------:R-:W-:Y:S01]  /*209f0*/  @!P2 STG.E.U8 desc[UR20][R28.64+0x91], R13 ;  /* 0x0000910d1c00a986 */ /* 0x000fe2000c101114 */
[----:B------:R-:W-:Y:S02]  /*20a00*/  ISETP.LT.OR P2, PT, R0, 0x9a, !P1 ;  /* 0x0000009a0000780c */ /* 0x000fe40004f41670 */
        /* <DEDUP_REMOVED lines=82> */
[----:B------:R0:W-:Y:S01]  /*20f30*/  @!P6 STG.E.U8 desc[UR20][R26.64+0xb1], R7 ;  /* 0x0000b1071a00e986 */ /* 0x0001e2000c101114 */
[----:B------:R-:W-:-:S03]  /*20f40*/  FMUL R3, R38, UR22 ;  /* 0x0000001626037c20 */ /* 0x000fc60008400000 */
[----:B------:R-:W3:Y:S01]  /*20f50*/  LDL.LU R38, [R1+0x3f4] ;  /* 0x0003f40001267983 */ /* 0x000ee20000300800 */
[----:B------:R-:W-:Y:S02]  /*20f60*/  F2FP.SATFINITE.E5M2.F32.PACK_AB_MERGE_C R11, RZ, R4, RZ ;  /* 0x00000004ff0b723e */ /* 0x000fe400048060ff */
[----:B------:R-:W-:Y:S01]  /*20f70*/  ISETP.LT.OR P6, PT, R0, 0xba, !P0 ;  /* 0x000000ba0000780c */ /* 0x000fe200047c1670 */
[----:B------:R-:W-:Y:S02]  /*20f80*/  FMUL R2, R37, UR22 ;  /* 0x0000001625027c20 */ /* 0x000fe40008400000 */
[----:B------:R-:W3:Y:S03]  /*20f90*/  LDL.LU R37, [R1+0x3f8] ;  /* 0x0003f80001257983 */ /* 0x000ee60000300800 */
        /* <DEDUP_REMOVED lines=31> */
[----:B-1----:R-:W-:-:S03]  /*21190*/  F2FP.SATFINITE.E5M2.F32.PACK_AB_MERGE_C R9, RZ, R3, RZ ;  /* 0x00000003ff09723e */ /* 0x002fc600048060ff */
[----:B------:R0:W-:Y:S01]  /*211a0*/  @!P6 STG.E.U8 desc[UR20][R26.64+0xc1], R7 ;  /* 0x0000c1071a00e986 */ /* 0x0001e2000c101114 */
[----:B------:R-:W-:Y:S01]  /*211b0*/  FMUL R2, R38, UR22 ;  /* 0x0000001626027c20 */ /* 0x000fe20008400000 */
[----:B------:R-:W-:Y:S02]  /*211c0*/  ISETP.LT.OR P6, PT, R0, 0xca, !P0 ;  /* 0x000000ca0000780c */ /* 0x000fe400047c1670 */
[----:B------:R-:W3:Y:S01]  /*211d0*/  LDL.LU R38, [R1+0x414] ;  /* 0x0004140001267983 */ /* 0x000ee20000300800 */
[----:B------:R-:W-:Y:S01]  /*211e0*/  F2FP.SATFINITE.E5M2.F32.PACK_AB_MERGE_C R13, RZ, R4, RZ ;  /* 0x00000004ff0d723e */ /* 0x000fe200048060ff */
        /* <DEDUP_REMOVED lines=24> */
[C---:B------:R-:W-:Y:S01]  /*21370*/  ISETP.LT.OR P3, PT, R0.reuse, 0xd1, !P1 ;  /* 0x000000d10000780c */ /* 0x040fe20004f61670 */
[----:B------:R-:W3:Y:S01]  /*21380*/  LDL.LU R40, [R1+0x434] ;  /* 0x0004340001287983 */ /* 0x000ee20000300800 */
[C---:B------:R-:W-:Y:S02]  /*21390*/  ISETP.LT.OR P2, PT, R0.reuse, 0xd2, !P1 ;  /* 0x000000d20000780c */ /* 0x040fe40004f41670 */
[----:B------:R-:W-:Y:S02]  /*213a0*/  ISETP.LT.OR P6, PT, R0, 0xd2, !P0 ;  /* 0x000000d20000780c */ /* 0x000fe400047c1670 */
[----:B------:R-:W-:-:S05]  /*213b0*/  F2FP.SATFINITE.E5M2.F32.PACK_AB_MERGE_C R5, RZ, R5, RZ ;  /* 0x00000005ff05723e */ /* 0x000fca00048060ff */
[----:B------:R0:W-:Y:S01]  /*213c0*/  @!P5 STG.E.U8 desc[UR20][R26.64+0xc8], R5 ;  /* 0x0000c8051a00d986 */ /* 0x0001e2000c101114 */
[----:B------:R-:W-:-:S03]  /*213d0*/  ISETP.LT.OR P5, PT, R0, 0xd1, !P0 ;  /* 0x000000d10000780c */ /* 0x000fc600047a1670 */
[----:B------:R-:W-:Y:S01]  /*213e0*/  @!P3 STG.E.U8 desc[UR20][R28.64+0xd0], R9 ;  /* 0x0000d0091c00b986 */ /* 0x000fe2000c101114 */
[----:B------:R-:W-:-:S03]  /*213f0*/  ISETP.LT.OR P3, PT, R0, 0xd9, !P1 ;  /* 0x000000d90000780c */ /* 0x000fc60004f61670 */
[----:B------:R1:W-:Y:S01]  /*21400*/  @!P2 STG.E.U8 desc[UR20][R28.64+0xd1], R11 ;  /* 0x0000d10b1c00a986 */ /* 0x0003e2000c101114 */
[----:B0-----:R-:W-:Y:S02]  /*21410*/  F2FP.SATFINITE.E5M2.F32.PACK_AB_MERGE_C R5, RZ, R3, RZ ;  /* 0x00000003ff05723e */ /* 0x001fe400048060ff */
[----:B------:R-:W-:-:S03]  /*21420*/  ISETP.LT.OR P2, PT, R0, 0xda, !P1 ;  /* 0x000000da0000780c */ /* 0x000fc60004f41670 */
[----:B------:R-:W-:Y:S01]  /*21430*/  @!P6 STG.E.U8 desc[UR20][R26.64+0xd1], R5 ;  /* 0x0000d1051a00e986 */ /* 0x000fe2000c101114 */
[----:B-1----:R-:W-:Y:S02]  /*21440*/  F2FP.SATFINITE.E5M2.F32.PACK_AB_MERGE_C R11, RZ, R2, RZ ;  /* 0x00000002ff0b723e */ /* 0x002fe400048060ff */
[----:B------:R-:W-:Y:S01]  /*21450*/  ISETP.LT.OR P6, PT, R0, 0xda, !P0 ;  /* 0x000000da0000780c */ /* 0x000fe200047c1670 */
[----:B------:R-:W-:Y:S02]  /*21460*/  FMUL R2, R38, UR22 ;  /* 0x0000001626027c20 */ /* 0x000fe40008400000 */
[----:B------:R-:W3:Y:S01]  /*21470*/  LDL.LU R38, [R1+0x438] ;  /* 0x0004380001267983 */ /* 0x000ee20000300800 */
[----:B------:R-:W-:Y:S01]  /*21480*/  F2FP.SATFINITE.E5M2.F32.PACK_AB_MERGE_C R9, RZ, R4, RZ ;  /* 0x00000004ff09723e */ /* 0x000fe200048060ff */
        /* <DEDUP_REMOVED lines=14> */
[----:B------:R-:W4:Y:S02]  /*21570*/  LDL.LU R34, [R1+0x448] ;  /* 0x0004480001227983 */ /* 0x000f240000300800 */
[----:B0-----:R-:W-:Y:S01]  /*21580*/  F2FP.SATFINITE.E5M2.F32.PACK_AB_MERGE_C R7, RZ, R2, RZ ;  /* 0x00000002ff07723e */ /* 0x001fe200048060ff */
[----:B-----5:R-:W-:Y:S02]  /*21590*/  FMUL R3, R33, UR22 ;  /* 0x0000001621037c20 */ /* 0x020fe40008400000 */
[----:B------:R-:W5:Y:S01]  /*215a0*/  LDL.LU R33, [R1+0x44c] ;  /* 0x00044c0001217983 */ /* 0x000f620000300800 */
[----:B---3--:R-:W-:-:S03]  /*215b0*/  FMUL R4, R31, UR22 ;  /* 0x000000161f047c20 */ /* 0x008fc60008400000 */
        /* <DEDUP_REMOVED lines=13> */
[----:B------:R-:W-:Y:S02]  /*21690*/  F2FP.SATFINITE.E5M2.F32.PACK_AB_MERGE_C R5, RZ, R5, RZ ;  /* 0x00000005ff05723e */ /* 0x000fe400048060ff */
[----:B0-----:R-:W-:Y:S01]  /*216a0*/  F2FP.SATFINITE.E5M2.F32.PACK_AB_MERGE_C R11, RZ, R4, RZ ;  /* 0x00000004ff0b723e */ /* 0x001fe200048060ff */
[----:B------:R-:W-:Y:S01]  /*216b0*/  @!P6 STG.E.U8 desc[UR20][R26.64+0xe1], R7 ;  /* 0x0000e1071a00e986 */ /* 0x000fe2000c101114 */
[C---:B------:R-:W-:Y:S02]  /*216c0*/  ISETP.LT.OR P6, PT, R0.reuse, 0xea, !P0 ;  /* 0x000000ea0000780c */ /* 0x040fe400047c1670 */
[----:B-1----:R-:W-:Y:S01]  /*216d0*/  F2FP.SATFINITE.E5M2.F32.PACK_AB_MERGE_C R9, RZ, R3, RZ ;  /* 0x00000003ff09723e */ /* 0x002fe200048060ff */
[----:B------:R0:W-:Y:S01]  /*216e0*/  @!P5 STG.E.U8 desc[UR20][R26.64+0xe0], R5 ;  /* 0x0000e0051a00d986 */ /* 0x0001e2000c101114 */
[----:B------:R-:W-:-:S03]  /*216f0*/  ISETP.LT.OR P5, PT, R0, 0xe9, !P0 ;  /* 0x000000e90000780c */ /* 0x000fc600047a1670 */
[----:B------:R-:W-:Y:S01]  /*21700*/  @!P2 STG.E.U8 desc[UR20][R28.64+0xe9], R11 ;  /* 0x0000e90b1c00a986 */ /* 0x000fe2000c101114 */
[----:B------:R-:W-:Y:S01]  /*21710*/  ISETP.LT.OR P2, PT, R0, 0xf2, !P1 ;  /* 0x000000f20000780c */ /* 0x000fe20004f41670 */
[----:B------:R-:W-:Y:S02]  /*21720*/  FMUL R3, R40, UR22 ;  /* 0x0000001628037c20 */ /* 0x000fe40008400000 */
[----:B------:R1:W-:Y:S01]  /*21730*/  @!P3 STG.E.U8 desc[UR20][R28.64+0xe8], R9 ;  /* 0x0000e8091c00b986 */ /* 0x0003e2000c101114 */
[----:B------:R-:W-:Y:S02]  /*21740*/  ISETP.LT.OR P3, PT, R0, 0xf1, !P1 ;  /* 0x000000f10000780c */ /* 0x000fe40004f61670 */
[----:B------:R-:W-:Y:S01]  /*21750*/  F2FP.SATFINITE.E5M2.F32.PACK_AB_MERGE_C R13, RZ, R2, RZ ;  /* 0x00000002ff0d723e */ /* 0x000fe200048060ff */
[----:B------:R-:W-:Y:S01]  /*21760*/  FMUL R2, R38, UR22 ;  /* 0x0000001626027c20 */ /* 0x000fe20008400000 */
[----:B------:R-:W-:Y:S01]  /*21770*/  FMUL R4, R37, UR22 ;  /* 0x0000001625047c20 */ /* 0x000fe20008400000 */
[----:B------:R-:W-:-:S03]  /*21780*/  F2FP.SATFINITE.E5M2.F32.PACK_AB_MERGE_C R3, RZ, R3, RZ ;  /* 0x00000003ff03723e */ /* 0x000fc600048060ff */
[----:B0-----:R-:W-:Y:S02]  /*21790*/  F2FP.SATFINITE.E5M2.F32.PACK_AB_MERGE_C R5, RZ, R2, RZ ;  /* 0x00000002ff05723e */ /* 0x001fe400048060ff */
[----:B------:R-:W-:Y:S01]  /*217a0*/  F2FP.SATFINITE.E5M2.F32.PACK_AB_MERGE_C R7, RZ, R4, RZ ;  /* 0x00000004ff07723e */ /* 0x000fe200048060ff */
[----:B------:R-:W-:Y:S01]  /*217b0*/  @!P5 STG.E.U8 desc[UR20][R26.64+0xe8], R13 ;  /* 0x0000e80d1a00d986 */ /* 0x000fe2000c101114 */
[----:B------:R-:W-:-:S03]  /*217c0*/  ISETP.LT.OR P5, PT, R0, 0xf1, !P0 ;  /* 0x000000f10000780c */ /* 0x000fc600047a1670 */
[----:B------:R-:W-:Y:S01]  /*217d0*/  @!P6 STG.E.U8 desc[UR20][R26.64+0xe9], R3 ;  /* 0x0000e9031a00e986 */ /* 0x000fe2000c101114 */
[----:B------:R-:W-:-:S03]  /*217e0*/  ISETP.LT.OR P6, PT, R0, 0xf2, !P0 ;  /* 0x000000f20000780c */ /* 0x000fc600047c1670 */
[----:B------:R0:W-:Y:S01]  /*217f0*/  @!P2 STG.E.U8 desc[UR20][R28.64+0xf1], R7 ;  /* 0x0000f1071c00a986 */ /* 0x0001e2000c101114 */
[C---:B------:R-:W-:Y:S02]  /*21800*/  ISETP.LT.OR P2, PT, R0.reuse, 0xf9, !P1 ;  /* 0x000000f90000780c */ /* 0x040fe40004f41670 */
[C---:B------:R-:W-:Y:S01]  /*21810*/  ISETP.LT.OR P1, PT, R0.reuse, 0xfa, !P1 ;  /* 0x000000fa0000780c */ /* 0x040fe20004f21670 */
[----:B------:R3:W-:Y:S01]  /*21820*/  @!P3 STG.E.U8 desc[UR20][R28.64+0xf0], R5 ;  /* 0x0000f0051c00b986 */ /* 0x0007e2000c101114 */
[C---:B------:R-:W-:Y:S02]  /*21830*/  ISETP.LT.OR P3, PT, R0.reuse, 0xf9, !P0 ;  /* 0x000000f90000780c */ /* 0x040fe40004761670 */
[----:B------:R-:W-:Y:S01]  /*21840*/  ISETP.LT.OR P0, PT, R0, 0xfa, !P0 ;  /* 0x000000fa0000780c */ /* 0x000fe20004701670 */
[----:B--2---:R-:W-:-:S05]  /*21850*/  FMUL R2, R36, UR22 ;  /* 0x0000001624027c20 */ /* 0x004fca0008400000 */
[----:B-1----:R-:W-:-:S05]  /*21860*/  F2FP.SATFINITE.E5M2.F32.PACK_AB_MERGE_C R9, RZ, R2, RZ ;  /* 0x00000002ff09723e */ /* 0x002fca00048060ff */
[----:B------:R1:W-:Y:S01]  /*21870*/  @!P5 STG.E.U8 desc[UR20][R26.64+0xf0], R9 ;  /* 0x0000f0091a00d986 */ /* 0x0003e2000c101114 */
[----:B------:R-:W-:-:S05]  /*21880*/  FMUL R0, R35, UR22 ;  /* 0x0000001623007c20 */ /* 0x000fca0008400000 */
[----:B0-----:R-:W-:Y:S01]  /*21890*/  F2FP.SATFINITE.E5M2.F32.PACK_AB_MERGE_C R7, RZ, R0, RZ ;  /* 0x00000000ff07723e */ /* 0x001fe200048060ff */
[----:B----4-:R-:W-:Y:S01]  /*218a0*/  FMUL R2, R34, UR22 ;  /* 0x0000001622027c20 */ /* 0x010fe20008400000 */
[----:B-----5:R-:W-:-:S04]  /*218b0*/  FMUL R3, R33, UR22 ;  /* 0x0000001621037c20 */ /* 0x020fc80008400000 */
[----:B------:R-:W-:Y:S02]  /*218c0*/  F2FP.SATFINITE.E5M2.F32.PACK_AB_MERGE_C R11, RZ, R2, RZ ;  /* 0x00000002ff0b723e */ /* 0x000fe400048060ff */
[----:B------:R-:W-:Y:S01]  /*218d0*/  F2FP.SATFINITE.E5M2.F32.PACK_AB_MERGE_C R3, RZ, R3, RZ ;  /* 0x00000003ff03723e */ /* 0x000fe200048060ff */
[----:B------:R1:W-:Y:S01]  /*218e0*/  @!P6 STG.E.U8 desc[UR20][R26.64+0xf1], R7 ;  /* 0x0000f1071a00e986 */ /* 0x0003e2000c101114 */
[----:B---3--:R-:W-:Y:S01]  /*218f0*/  FMUL R4, R31, UR22 ;  /* 0x000000161f047c20 */ /* 0x008fe20008400000 */
[----:B------:R-:W-:-:S04]  /*21900*/  FMUL R5, R30, UR22 ;  /* 0x000000161e057c20 */ /* 0x000fc80008400000 */
[----:B------:R-:W-:Y:S02]  /*21910*/  F2FP.SATFINITE.E5M2.F32.PACK_AB_MERGE_C R13, RZ, R4, RZ ;  /* 0x00000004ff0d723e */ /* 0x000fe400048060ff */
[----:B------:R-:W-:Y:S01]  /*21920*/  F2FP.SATFINITE.E5M2.F32.PACK_AB_MERGE_C R5, RZ, R5, RZ ;  /* 0x00000005ff05723e */ /* 0x000fe200048060ff */
[----:B------:R1:W-:Y:S04]  /*21930*/  @!P2 STG.E.U8 desc[UR20][R28.64+0xf8], R11 ;  /* 0x0000f80b1c00a986 */ /* 0x0003e8000c101114 */
[----:B------:R1:W-:Y:S04]  /*21940*/  @!P1 STG.E.U8 desc[UR20][R28.64+0xf9], R3 ;  /* 0x0000f9031c009986 */ /* 0x0003e8000c101114 */
[----:B------:R1:W-:Y:S04]  /*21950*/  @!P3 STG.E.U8 desc[UR20][R26.64+0xf8], R13 ;  /* 0x0000f80d1a00b986 */ /* 0x0003e8000c101114 */
[----:B------:R1:W-:Y:S02]  /*21960*/  @!P0 STG.E.U8 desc[UR20][R26.64+0xf9], R5 ;  /* 0x0000f9051a008986 */ /* 0x0003e4000c101114 */
.L_x_552:
[----:B------:R-:W-:Y:S05]  /*21970*/  BSYNC B0 ;  /* 0x0000000000007941 */ /* 0x000fea0003800000 */
.L_x_38:
[----:B-12---:R-:W2:Y:S04]  /*21980*/  LDL.LU R3, [R1+0x460] ;  /* 0x0004600001037983 */ /* 0x006ea80000300800 */
[----:B------:R-:W2:Y:S01]  /*21990*/  LDL.LU R2, [R1+0x464] ;  /* 0x0004640001027983 */ /* 0x000ea20000300800 */
[----:B------:R-:W-:Y:S01]  /*219a0*/  ULDC UR6, c[0x0][0xc] ;  /* 0x0000030000067ab9 */ /* 0x000fe20000000800 */
[----:B------:R-:W-:Y:S01]  /*219b0*/  ULDC UR7, c[0x0][0x10] ;  /* 0x0000040000077ab9 */ /* 0x000fe20000000800 */
[----:B---34-:R-:W2:Y:S01]  /*219c0*/  LDC R5, c[0x0][0x14] ;  /* 0x00000500ff057b82 */ /* 0x018ea20000000800 */
[----:B------:R-:W-:Y:S01]  /*219d0*/  UIMAD.WIDE.U32 UR6, UR6, UR7, URZ ;  /* 0x00000007060672a5 */ /* 0x000fe2000f8e003f */
[----:B-----5:R-:W-:Y:S01]  /*219e0*/  PRMT R0, RZ, 0x7610, R0 ;  /* 0x00007610ff007816 */ /* 0x020fe20000000000 */
[----:B------:R-:W-:-:S04]  /*219f0*/  UMOV UR10, 0xffffffff ;  /* 0xffffffff000a7882 */ /* 0x000fc80000000000 */
[----:B--2---:R-:W-:-:S04]  /*21a00*/  IMAD.WIDE.U32 R2, R5, UR6, R2 ;  /* 0x0000000605027c25 */ /* 0x004fc8000f8e0002 */
[----:B------:R-:W-:Y:S01]  /*21a10*/  IMAD R5, R5, UR7, RZ ;  /* 0x0000000705057c24 */ /* 0x000fe2000f8e02ff */
[----:B------:R-:W-:Y:S01]  /*21a20*/  ULDC.64 UR6, c[0x0][0x650] ;  /* 0x0001940000067ab9 */ /* 0x000fe20000000a00 */
[----:B------:R-:W-:Y:S01]  /*21a30*/  IMAD.MOV.U32 R11, RZ, RZ, R2 ;  /* 0x000000ffff0b7224 */ /* 0x000fe200078e0002 */
[----:B------:R-:W-:Y:S01]  /*21a40*/  ISETP.GE.U32.AND P0, PT, R2, UR6, PT ;  /* 0x0000000602007c0c */ /* 0x000fe2000bf06070 */
[----:B------:R-:W-:Y:S02]  /*21a50*/  IMAD.IADD R13, R3, 0x1, R5 ;  /* 0x00000001030d7824 */ /* 0x000fe400078e0205 */
[----:B------:R-:W-:-:S03]  /*21a60*/  IMAD.MOV.U32 R2, RZ, RZ, -0x1 ;  /* 0xffffffffff027424 */ /* 0x000fc600078e00ff */
[----:B------:R1:W-:Y:S01]  /*21a70*/  STL [R1+0x460], R13 ;  /* 0x0004600d01007387 */ /* 0x0003e20000100800 */
[----:B------:R-:W-:-:S03]  /*21a80*/  ISETP.GE.U32.AND.EX P0, PT, R13, UR7, PT, P0 ;  /* 0x000000070d007c0c */ /* 0x000fc6000bf06100 */
[----:B------:R1:W-:Y:S04]  /*21a90*/  STL [R1+0x464], R11 ;  /* 0x0004640b01007387 */ /* 0x0003e80000100800 */
[----:B------:R1:W-:Y:S06]  /*21aa0*/  STL [R1+0x468], R2 ;  /* 0x0004680201007387 */ /* 0x0003ec0000100800 */
[----:B------:R-:W-:Y:S05]  /*21ab0*/  @P0 BRA `(.L_x_553) ;  /* 0x0000000400740947 */ /* 0x000fea0003800000 */
[----:B------:R-:W2:Y:S01]  /*21ac0*/  S2R R8, SR_CTAID.X ;  /* 0x0000000000087919 */ /* 0x000ea20000002500 */
[----:B------:R-:W-:Y:S01]  /*21ad0*/  ULDC.64 UR16, c[0x0][0x628] ;  /* 0x00018a0000107ab9 */ /* 0x000fe20000000a00 */
[----:B------:R-:W3:Y:S01]  /*21ae0*/  LDC R9, c[0x0][0x144] ;  /* 0x00005100ff097b82 */ /* 0x000ee20000000800 */
[----:B------:R-:W-:Y:S01]  /*21af0*/  ULDC UR6, c[0x0][0x150] ;  /* 0x0000540000067ab9 */ /* 0x000fe20000000800 */
[----:B------:R-:W4:Y:S01]  /*21b00*/  S2R R12, SR_CTAID.Y ;  /* 0x00000000000c7919 */ /* 0x000f220000002600 */
[----:B------:R-:W-:Y:S01]  /*21b10*/  ISETP.NE.U32.AND P0, PT, RZ, UR16, PT ;  /* 0x00000010ff007c0c */ /* 0x000fe2000bf05070 */
[----:B------:R-:W-:Y:S01]  /*21b20*/  ULDC UR18, c[0x0][0x630] ;  /* 0x00018c0000127ab9 */ /* 0x000fe20000000800 */
[----:B------:R-:W-:Y:S02]  /*21b30*/  R2UR UR14, R11 ;  /* 0x000000000b0e72ca */ /* 0x000fe400000e0000 */
[----:B------:R-:W-:Y:S01]  /*21b40*/  ISETP.NE.AND.EX P0, PT, RZ, UR17, PT, P0 ;  /* 0x00000011ff007c0c */ /* 0x000fe2000bf05300 */
[----:B0-----:R-:W0:Y:S01]  /*21b50*/  LDC.64 R6, c[0x0][0x620] ;  /* 0x00018800ff067b82 */ /* 0x001e220000000a00 */
[----:B------:R-:W-:-:S02]  /*21b60*/  R2UR UR15, R13 ;  /* 0x000000000d0f72ca */ /* 0x000fc400000e0000 */
[----:B--2---:R-:W-:-:S05]  /*21b70*/  I2FP.F32.U32 R0, R8 ;  /* 0x0000000800007245 */ /* 0x004fca0000201000 */
[----:B------:R-:W-:-:S06]  /*21b80*/  FMUL R0, R0, UR6 ;  /* 0x0000000600007c20 */ /* 0x000fcc0008400000 */
[----:B------:R-:W2:Y:S01]  /*21b90*/  F2I.U32.TRUNC.NTZ R0, R0 ;  /* 0x0000000000007305 */ /* 0x000ea2000020f000 */
[----:B----4-:R-:W-:Y:S05]  /*21ba0*/  @!P0 BRA `(.L_x_554) ;  /* 0x0000000000308947 */ /* 0x010fea0003800000 */
        /* <DEDUP_REMOVED lines=12> */
.L_x_554:
[----:B------:R-:W-:Y:S01]  /*21c70*/  USHF.R.U64 UR10, UR14, UR18, UR15 ;  /* 0x000000120e0a7299 */ /* 0x000fe2000800120f */
[----:B------:R-:W4:Y:S01]  /*21c80*/  LDC.64 R22, c[0x0][0x640] ;  /* 0x00019000ff167b82 */ /* 0x000f220000000a00 */
[----:B------:R-:W-:Y:S01]  /*21c90*/  USHF.R.U32.HI UR6, URZ, UR18, UR15 ;  /* 0x000000123f067299 */ /* 0x000fe2000801160f */
[----:B--2---:R-:W-:Y:S02]  /*21ca0*/  IMAD.MOV R10, RZ, RZ, -R0 ;  /* 0x000000ffff0a7224 */ /* 0x004fe400078e0a00 */
[----:B-1----:R-:W-:Y:S01]  /*21cb0*/  IMAD.MOV.U32 R2, RZ, RZ, R11 ;  /* 0x000000ffff027224 */ /* 0x002fe200078e000b */
[----:B------:R-:W-:Y:S01]  /*21cc0*/  IADD3 R5, P0, RZ, -UR10, RZ ;  /* 0x8000000aff057c10 */ /* 0x000fe2000ff1e0ff */
[----:B---3--:R-:W-:Y:S02]  /*21cd0*/  IMAD R18, R9, R10, R8 ;  /* 0x0000000a09127224 */ /* 0x008fe400078e0208 */
[----:B------:R-:W1:Y:S02]  /*21ce0*/  LDC R4, c[0x0][0x618] ;  /* 0x00018600ff047b82 */ /* 0x000e640000000800 */
[----:B------:R-:W-:Y:S01]  /*21cf0*/  IMAD.X R3, RZ, RZ, ~UR6, P0 ;  /* 0x80000006ff037e24 */ /* 0x000fe200080e06ff */
[----:B------:R-:W-:-:S03]  /*21d00*/  ULDC UR6, c[0x0][0x154] ;  /* 0x0000550000067ab9 */ /* 0x000fc60000000800 */
[-C--:B0-----:R-:W-:Y:S02]  /*21d10*/  IMAD R0, R3, R6.reuse, RZ ;  /* 0x0000000603007224 */ /* 0x081fe400078e02ff */
[----:B------:R-:W0:Y:S01]  /*21d20*/  LDC R14, c[0x0][0x608] ;  /* 0x00018200ff0e7b82 */ /* 0x000e220000000800 */
[----:B------:R-:W-:Y:S02]  /*21d30*/  IMAD.MOV.U32 R3, RZ, RZ, R13 ;  /* 0x000000ffff037224 */ /* 0x000fe400078e000d */
[----:B------:R-:W-:-:S05]  /*21d40*/  IMAD.WIDE.U32 R2, R5, R6, R2 ;  /* 0x0000000605027225 */ /* 0x000fca00078e0002 */
[----:B------:R-:W2:Y:S01]  /*21d50*/  LDC R20, c[0x0][0x658] ;  /* 0x00019600ff147b82 */ /* 0x000ea20000000800 */
[----:B------:R-:W-:Y:S01]  /*21d60*/  IMAD R5, R5, R7, R0 ;  /* 0x0000000705057224 */ /* 0x000fe200078e0200 */
[----:B------:R-:W-:Y:S01]  /*21d70*/  I2FP.F32.U32 R0, R12 ;  /* 0x0000000c00007245 */ /* 0x000fe20000201000 */
[----:B------:R-:W-:Y:S01]  /*21d80*/  IMAD.MOV.U32 R7, RZ, RZ, 0x1 ;  /* 0x00000001ff077424 */ /* 0x000fe200078e00ff */
[----:B----4-:R-:W-:Y:S01]  /*21d90*/  ISETP.NE.U32.AND P0, PT, R22, RZ, PT ;  /* 0x000000ff1600720c */ /* 0x010fe20003f05070 */
[----:B------:R-:W-:Y:S02]  /*21da0*/  IMAD.IADD R3, R3, 0x1, R5 ;  /* 0x0000000103037824 */ /* 0x000fe400078e0205 */
[----:B------:R-:W-:Y:S01]  /*21db0*/  FMUL R0, R0, UR6 ;  /* 0x0000000600007c20 */ /* 0x000fe20008400000 */
[----:B------:R-:W3:Y:S01]  /*21dc0*/  LDC R15, c[0x0][0x148] ;  /* 0x00005200ff0f7b82 */ /* 0x000ee20000000800 */
[----:B------:R-:W-:Y:S01]  /*21dd0*/  ISETP.NE.AND.EX P0, PT, R23, RZ, PT, P0 ;  /* 0x000000ff1700720c */ /* 0x000fe20003f05300 */
[----:B------:R-:W-:Y:S01]  /*21de0*/  IMAD.MOV.U32 R5, RZ, RZ, -0x1 ;  /* 0xffffffffff057424 */ /* 0x000fe200078e00ff */
[-CC-:B-1----:R-:W-:Y:S01]  /*21df0*/  SHF.R.U64 R10, R2, R4.reuse, R3.reuse ;  /* 0x00000004020a7219 */ /* 0x182fe20000001203 */
[----:B------:R1:W4:Y:S01]  /*21e00*/  F2I.U32.TRUNC.NTZ R13, R0 ;  /* 0x00000000000d7305 */ /* 0x000322000020f000 */
[----:B------:R-:W-:-:S03]  /*21e10*/  SHF.R.U32.HI R3, RZ, R4, R3 ;  /* 0x00000004ff037219 */ /* 0x000fc60000011603 */
[----:B------:R-:W1:Y:S01]  /*21e20*/  LDC R16, c[0x0][0x600] ;  /* 0x00018000ff107b82 */ /* 0x000e620000000800 */
[-CC-:B0-----:R-:W-:Y:S02]  /*21e30*/  SHF.R.U64 R8, R10, R14.reuse, R3.reuse ;  /* 0x0000000e0a087219 */ /* 0x181fe40000001203 */
[----:B------:R-:W-:-:S05]  /*21e40*/  SHF.R.U32.HI R3, RZ, R14, R3 ;  /* 0x0000000eff037219 */ /* 0x000fca0000011603 */
[----:B------:R-:W0:Y:S01]  /*21e50*/  LDC R17, c[0x0][0x648] ;  /* 0x00019200ff117b82 */ /* 0x000e220000000800 */
[-CC-:B--2---:R-:W-:Y:S02]  /*21e60*/  SHF.R.U64 R11, R8, R20.reuse, R3.reuse ;  /* 0x00000014080b7219 */ /* 0x184fe40000001203 */
[-C--:B------:R-:W-:Y:S02]  /*21e70*/  SHF.L.U32 R5, R5, R20.reuse, RZ ;  /* 0x0000001405057219 */ /* 0x080fe400000006ff */
[-C--:B------:R-:W-:Y:S01]  /*21e80*/  SHF.R.U32.HI R3, RZ, R20.reuse, R3 ;  /* 0x00000014ff037219 */ /* 0x080fe20000011603 */
[----:B------:R-:W-:Y:S01]  /*21e90*/  IMAD.MOV.U32 R2, RZ, RZ, R11 ;  /* 0x000000ffff027224 */ /* 0x000fe200078e000b */
[----:B------:R-:W-:Y:S01]  /*21ea0*/  SHF.L.U32 R20, R7, R20, RZ ;  /* 0x0000001407147219 */ /* 0x000fe200000006ff */
[----:B------:R-:W2:Y:S01]  /*21eb0*/  LDC R19, c[0x0][0x638] ;  /* 0x00018e00ff137b82 */ /* 0x000ea20000000800 */
[----:B------:R-:W-:-:S07]  /*21ec0*/  LOP3.LUT R39, RZ, R5, RZ, 0x33, !PT ;  /* 0x00000005ff277212 */ /* 0x000fce00078e33ff */
[----:B------:R-:W0:Y:S01]  /*21ed0*/  LDC R21, c[0x0][0x610] ;  /* 0x00018400ff157b82 */ /* 0x000e220000000800 */
[----:B----4-:R-:W-:Y:S05]  /*21ee0*/  @!P0 BRA `(.L_x_555) ;  /* 0x0000000000288947 */ /* 0x010fea0003800000 */
[----:B-1----:R-:W1:Y:S02]  /*21ef0*/  LDC R0, c[0x0][0x64c] ;  /* 0x00019300ff007b82 */ /* 0x002e640000000800 */
[----:B-1----:R-:W-:-:S05]  /*21f00*/  IADD3 R7, P0, R11, R0, RZ ;  /* 0x000000000b077210 */ /* 0x002fca0007f1e0ff */
        /* <DEDUP_REMOVED lines=8> */
.L_x_555:
[----:B01----:R-:W-:Y:S01]  /*21f90*/  SHF.R.U64 R0, R2, R17, R3 ;  /* 0x0000001102007219 */ /* 0x003fe20000001203 */
[----:B------:R-:W-:Y:S01]  /*21fa0*/  VIADD R3, R16, 0xffffffff ;  /* 0xffffffff10037836 */ /* 0x000fe20000000000 */
[----:B------:R-:W-:Y:S01]  /*21fb0*/  LOP3.LUT R39, R8, R39, RZ, 0xc0, !PT ;  /* 0x0000002708277212 */ /* 0x000fe200078ec0ff */
[----:B------:R-:W-:Y:S02]  /*21fc0*/  IMAD.MOV R13, RZ, RZ, -R13 ;  /* 0x000000ffff0d7224 */ /* 0x000fe400078e0a0d */
[----:B------:R-:W-:Y:S01]  /*21fd0*/  IMAD.MOV R2, RZ, RZ, -R0 ;  /* 0x000000ffff027224 */ /* 0x000fe200078e0a00 */
[----:B------:R-:W-:Y:S01]  /*21fe0*/  LOP3.LUT R3, R10, R3, RZ, 0xc0, !PT ;  /* 0x000000030a037212 */ /* 0x000fe200078ec0ff */
[----:B------:R-:W-:Y:S02]  /*21ff0*/  IMAD R39, R20, R0, R39 ;  /* 0x0000000014277224 */ /* 0x000fe400078e0227 */
[----:B---3--:R-:W-:Y:S02]  /*22000*/  @P4 IMAD R18, R15, R13, R12 ;  /* 0x0000000d0f124224 */ /* 0x008fe400078e020c */
[----:B--2---:R-:W-:-:S02]  /*22010*/  IMAD R0, R2, R19, R11 ;  /* 0x0000001302007224 */ /* 0x004fc400078e020b */
[----:B------:R-:W-:Y:S02]  /*22020*/  IMAD R39, R39, R21, R18 ;  /* 0x0000001527277224 */ /* 0x000fe400078e0212 */
[----:B------:R-:W-:Y:S02]  /*22030*/  IMAD R2, R0, R16, R3 ;  /* 0x0000001000027224 */ /* 0x000fe400078e0203 */
[----:B------:R-:W-:-:S03]  /*22040*/  IMAD.MOV.U32 R4, RZ, RZ, 0x1 ;  /* 0x00000001ff047424 */ /* 0x000fc600078e00ff */
[----:B------:R-:W-:Y:S02]  /*22050*/  SEL R3, R2, R39, !P4 ;  /* 0x0000002702037207 */ /* 0x000fe40006000000 */
[----:B------:R-:W-:Y:S02]  /*22060*/  PRMT R0, R4, 0x7610, R0 ;  /* 0x0000761004007816 */ /* 0x000fe40000000000 */
[----:B------:R-:W-:Y:S01]  /*22070*/  SEL R39, R39, R2, !P4 ;  /* 0x0000000227277207 */ /* 0x000fe20006000000 */
[----:B------:R2:W-:Y:S06]  /*22080*/  STL [R1+0x468], R3 ;  /* 0x0004680301007387 */ /* 0x0005ec0000100800 */
.L_x_553:
[----:B------:R3:W-:Y:S01]  /*22090*/  STL [R1+0x46c], R39 ;  /* 0x00046c2701007387 */ /* 0x0007e20000100800 */
[----:B------:R-:W-:-:S13]  /*220a0*/  LOP3.LUT P0, RZ, R0, 0xff, RZ, 0xc0, !PT ;  /* 0x000000ff00ff7812 */ /* 0x000fda000780c0ff */
[----:B---3--:R-:W-:Y:S05]  /*220b0*/  @P0 BRA `(.L_x_556) ;  /* 0xfffffdf000ec0947 */ /* 0x008fea000383ffff */
[----:B------:R-:W-:Y:S05]  /*220c0*/  EXIT ;  /* 0x000000000000794d */ /* 0x000fea0003800000 */
.L_x_8:
[----:B0-----:R-:W2:Y:S01]  /*220d0*/  LDL R16, [R1+0x464] ;  /* 0x0004640001107983 */ /* 0x001ea20000100800 */
[----:B------:R-:W-:-:S03]  /*220e0*/  ULDC.64 UR4, c[0x0][0x650] ;  /* 0x0001940000047ab9 */ /* 0x000fc60000000a00 */
[----:B------:R-:W3:Y:S01]  /*220f0*/  LDL R20, [R1+0x460] ;  /* 0x0004600001147983 */ /* 0x000ee20000100800 */
[----:B------:R-:W-:Y:S01]  /*22100*/  PRMT R0, RZ, 0x7610, R0 ;  /* 0x00007610ff007816 */ /* 0x000fe20000000000 */
[----:B------:R-:W-:Y:S02]  /*22110*/  IMAD.MOV.U32 R5, RZ, RZ, -0x1 ;  /* 0xffffffffff057424 */ /* 0x000fe400078e00ff */
[----:B------:R-:W-:Y:S02]  /*22120*/  IMAD.MOV.U32 R4, RZ, RZ, -0x1 ;  /* 0xffffffffff047424 */ /* 0x000fe400078e00ff */
[----:B------:R-:W-:Y:S01]  /*22130*/  IMAD.MOV.U32 R10, RZ, RZ, -0x1 ;  /* 0xffffffffff0a7424 */ /* 0x000fe200078e00ff */
[----:B--2---:R-:W-:-:S04]  /*22140*/  ISETP.GE.U32.AND P0, PT, R16, UR4, PT ;  /* 0x0000000410007c0c */ /* 0x004fc8000bf06070 */
[----:B---3--:R-:W-:-:S13]  /*22150*/  ISETP.GE.U32.AND.EX P0, PT, R20, UR5, PT, P0 ;  /* 0x0000000514007c0c */ /* 0x008fda000bf06100 */
[----:B------:R-:W-:Y:S05]  /*22160*/  @P0 BRA `(.L_x_557) ;  /* 0x0000000400300947 */ /* 0x000fea0003800000 */
[----:B------:R-:W0:Y:S01]  /*22170*/  LDC.64 R14, c[0x0][0x628] ;  /* 0x00018a00ff0e7b82 */ /* 0x000e220000000a00 */
[----:B------:R-:W-:Y:S02]  /*22180*/  IMAD.MOV.U32 R8, RZ, RZ, R16 ;  /* 0x000000ffff087224 */ /* 0x000fe400078e0010 */
[----:B------:R-:W-:-:S05]  /*22190*/  IMAD.MOV.U32 R9, RZ, RZ, R20 ;  /* 0x000000ffff097224 */ /* 0x000fca00078e0014 */
[----:B------:R-:W1:Y:S08]  /*221a0*/  LDC R10, c[0x0][0x630] ;  /* 0x00018c00ff0a7b82 */ /* 0x000e700000000800 */
[----:B------:R-:W2:Y:S01]  /*221b0*/  LDC.64 R18, c[0x0][0x620] ;  /* 0x00018800ff127b82 */ /* 0x000ea20000000a00 */
[----:B0-----:R-:W-:-:S04]  /*221c0*/  ISETP.NE.U32.AND P0, PT, R14, RZ, PT ;  /* 0x000000ff0e00720c */ /* 0x001fc80003f05070 */
[----:B------:R-:W-:-:S13]  /*221d0*/  ISETP.NE.AND.EX P0, PT, R15, RZ, PT, P0 ;  /* 0x000000ff0f00720c */ /* 0x000fda0003f05300 */
[----:B-12---:R-:W-:Y:S05]  /*221e0*/  @!P0 BRA `(.L_x_558) ;  /* 0x0000000000288947 */ /* 0x006fea0003800000 */
[----:B------:R-:W0:Y:S02]  /*221f0*/  LDC R0, c[0x0][0x634] ;  /* 0x00018d00ff007b82 */ /* 0x000e240000000800 */
[----:B0-----:R-:W-:-:S05]  /*22200*/  IADD3 R9, P0, R16, R0, RZ ;  /* 0x0000000010097210 */ /* 0x001fca0007f1e0ff */
        /* <DEDUP_REMOVED lines=8> */
.L_x_558:
[----:B------:R-:W0:Y:S01]  /*22290*/  LDC.64 R22, c[0x0][0x640] ;  /* 0x00019000ff167b82 */ /* 0x000e220000000a00 */
[-CC-:B------:R-:W-:Y:S01]  /*222a0*/  SHF.R.U64 R14, R8, R10.reuse, R9.reuse ;  /* 0x0000000a080e7219 */ /* 0x180fe20000001209 */
[----:B------:R-:W-:Y:S01]  /*222b0*/  IMAD.MOV.U32 R4, RZ, RZ, R16 ;  /* 0x000000ffff047224 */ /* 0x000fe200078e0010 */
[----:B------:R-:W-:Y:S01]  /*222c0*/  SHF.R.U32.HI R0, RZ, R10, R9 ;  /* 0x0000000aff007219 */ /* 0x000fe20000011609 */
[----:B------:R-:W-:Y:S01]  /*222d0*/  IMAD.MOV.U32 R24, RZ, RZ, 0x1 ;  /* 0x00000001ff187424 */ /* 0x000fe200078e00ff */
[----:B------:R-:W-:-:S03]  /*222e0*/  IADD3 R7, P0, RZ, -R14, RZ ;  /* 0x8000000eff077210 */ /* 0x000fc60007f1e0ff */
[----:B------:R-:W1:Y:S02]  /*222f0*/  LDC R6, c[0x0][0x618] ;  /* 0x00018600ff067b82 */ /* 0x000e640000000800 */
[----:B------:R-:W-:-:S04]  /*22300*/  IMAD.X R5, RZ, RZ, ~R0, P0 ;  /* 0x000000ffff057224 */ /* 0x000fc800000e0e00 */
[-C--:B------:R-:W-:Y:S02]  /*22310*/  IMAD R0, R5, R18.reuse, RZ ;  /* 0x0000001205007224 */ /* 0x080fe400078e02ff */
[----:B------:R-:W2:Y:S01]  /*22320*/  LDC R8, c[0x0][0x608] ;  /* 0x00018200ff087b82 */ /* 0x000ea20000000800 */
[----:B------:R-:W-:Y:S02]  /*22330*/  IMAD.MOV.U32 R5, RZ, RZ, R20 ;  /* 0x000000ffff057224 */ /* 0x000fe400078e0014 */
[----:B------:R-:W-:-:S05]  /*22340*/  IMAD.WIDE.U32 R4, R7, R18, R4 ;  /* 0x0000001207047225 */ /* 0x000fca00078e0004 */
[----:B------:R-:W3:Y:S01]  /*22350*/  LDC R21, c[0x0][0x658] ;  /* 0x00019600ff157b82 */ /* 0x000ee20000000800 */
[----:B------:R-:W-:Y:S01]  /*22360*/  IMAD R7, R7, R19, R0 ;  /* 0x0000001307077224 */ /* 0x000fe200078e0200 */
[----:B0-----:R-:W-:-:S03]  /*22370*/  ISETP.NE.U32.AND P0, PT, R22, RZ, PT ;  /* 0x000000ff1600720c */ /* 0x001fc60003f05070 */
[----:B------:R-:W-:Y:S01]  /*22380*/  IMAD.IADD R5, R5, 0x1, R7 ;  /* 0x0000000105057824 */ /* 0x000fe200078e0207 */
[----:B------:R-:W-:Y:S02]  /*22390*/  ISETP.NE.AND.EX P0, PT, R23, RZ, PT, P0 ;  /* 0x000000ff1700720c */ /* 0x000fe40003f05300 */
[----:B------:R-:W0:Y:S02]  /*223a0*/  LDC R16, c[0x0][0x600] ;  /* 0x00018000ff107b82 */ /* 0x000e240000000800 */
[-CC-:B-1----:R-:W-:Y:S01]  /*223b0*/  SHF.R.U64 R10, R4, R6.reuse, R5.reuse ;  /* 0x00000006040a7219 */ /* 0x182fe20000001205 */
[----:B------:R-:W-:Y:S01]  /*223c0*/  IMAD.MOV.U32 R4, RZ, RZ, -0x1 ;  /* 0xffffffffff047424 */ /* 0x000fe200078e00ff */
[----:B------:R-:W-:-:S04]  /*223d0*/  SHF.R.U32.HI R5, RZ, R6, R5 ;  /* 0x00000006ff057219 */ /* 0x000fc80000011605 */
[----:B------:R-:W1:Y:S01]  /*223e0*/  LDC R18, c[0x0][0x648] ;  /* 0x00019200ff127b82 */ /* 0x000e620000000800 */
[-CC-:B--2---:R-:W-:Y:S02]  /*223f0*/  SHF.R.U64 R17, R10, R8.reuse, R5.reuse ;  /* 0x000000080a117219 */ /* 0x184fe40000001205 */
[----:B------:R-:W-:-:S05]  /*22400*/  SHF.R.U32.HI R0, RZ, R8, R5 ;  /* 0x00000008ff007219 */ /* 0x000fca0000011605 */
[----:B------:R-:W2:Y:S01]  /*22410*/  LDC R20, c[0x0][0x638] ;  /* 0x00018e00ff147b82 */ /* 0x000ea20000000800 */
[-C--:B---3--:R-:W-:Y:S02]  /*22420*/  SHF.L.U32 R4, R4, R21.reuse, RZ ;  /* 0x0000001504047219 */ /* 0x088fe400000006ff */
[-CC-:B------:R-:W-:Y:S02]  /*22430*/  SHF.R.U64 R19, R17, R21.reuse, R0.reuse ;  /* 0x0000001511137219 */ /* 0x180fe40000001200 */
[----:B------:R-:W-:Y:S02]  /*22440*/  LOP3.LUT R26, RZ, R4, RZ, 0x33, !PT ;  /* 0x00000004ff1a7212 */ /* 0x000fe400078e33ff */
[----:B------:R-:W-:Y:S01]  /*22450*/  SHF.R.U32.HI R5, RZ, R21, R0 ;  /* 0x00000015ff057219 */ /* 0x000fe20000011600 */
[----:B------:R-:W3:Y:S01]  /*22460*/  LDC R25, c[0x0][0x610] ;  /* 0x00018400ff197b82 */ /* 0x000ee20000000800 */
[----:B------:R-:W-:Y:S01]  /*22470*/  IMAD.MOV.U32 R4, RZ, RZ, R19 ;  /* 0x000000ffff047224 */ /* 0x000fe200078e0013 */
[----:B------:R-:W-:Y:S06]  /*22480*/  @!P0 BRA `(.L_x_559) ;  /* 0x0000000000288947 */ /* 0x000fec0003800000 */
        /* <DEDUP_REMOVED lines=10> */
.L_x_559:
[----:B-1----:R-:W-:Y:S01]  /*22530*/  SHF.R.U64 R3, R4, R18, R5 ;  /* 0x0000001204037219 */ /* 0x002fe20000001205 */
[----:B0-----:R-:W-:Y:S01]  /*22540*/  VIADD R5, R16, 0xffffffff ;  /* 0xffffffff10057836 */ /* 0x001fe20000000000 */
[----:B------:R-:W-:Y:S01]  /*22550*/  SHF.L.U32 R24, R24, R21, RZ ;  /* 0x0000001518187219 */ /* 0x000fe200000006ff */
[----:B------:R-:W-:Y:S01]  /*22560*/  @P4 IMAD R11, R13, R12, R2 ;  /* 0x0000000c0d0b4224 */ /* 0x000fe200078e0202 */
[----:B------:R-:W-:Y:S01]  /*22570*/  LOP3.LUT R0, R17, R26, RZ, 0xc0, !PT ;  /* 0x0000001a11007212 */ /* 0x000fe200078ec0ff */
[----:B------:R-:W-:-:S04]  /*22580*/  IMAD.MOV R4, RZ, RZ, -R3 ;  /* 0x000000ffff047224 */ /* 0x000fc800078e0a03 */
[----:B------:R-:W-:Y:S01]  /*22590*/  IMAD R2, R24, R3, R0 ;  /* 0x0000000318027224 */ /* 0x000fe200078e0200 */
[----:B------:R-:W-:Y:S01]  /*225a0*/  LOP3.LUT R3, R10, R5, RZ, 0xc0, !PT ;  /* 0x000000050a037212 */ /* 0x000fe200078ec0ff */
[----:B--2---:R-:W-:Y:S02]  /*225b0*/  IMAD R0, R4, R20, R19 ;  /* 0x0000001404007224 */ /* 0x004fe400078e0213 */
[----:B---3--:R-:W-:Y:S02]  /*225c0*/  IMAD R5, R2, R25, R11 ;  /* 0x0000001902057224 */ /* 0x008fe400078e020b */
[----:B------:R-:W-:Y:S02]  /*225d0*/  IMAD.MOV.U32 R4, RZ, RZ, 0x1 ;  /* 0x00000001ff047424 */ /* 0x000fe400078e00ff */
[----:B------:R-:W-:Y:S02]  /*225e0*/  IMAD R2, R0, R16, R3 ;  /* 0x0000001000027224 */ /* 0x000fe400078e0203 */
[----:B------:R-:W-:Y:S01]  /*225f0*/  IMAD.MOV.U32 R10, RZ, RZ, R14 ;  /* 0x000000ffff0a7224 */ /* 0x000fe200078e000e */
[----:B------:R-:W-:-:S02]  /*22600*/  PRMT R0, R4, 0x7610, R0 ;  /* 0x0000761004007816 */ /* 0x000fc40000000000 */
[----:B------:R-:W-:Y:S02]  /*22610*/  SEL R4, R2, R5, !P4 ;  /* 0x0000000502047207 */ /* 0x000fe40006000000 */
[----:B------:R-:W-:-:S07]  /*22620*/  SEL R5, R5, R2, !P4 ;  /* 0x0000000205057207 */ /* 0x000fce0006000000 */
.L_x_557:
[----:B------:R-:W-:-:S08]  /*22630*/  NOP ;  /* 0x0000000000007918 */ /* 0x000fd00000000000 */
[----:B------:R-:W0:-:S00]  /*22640*/  USETMAXREG.DEALLOC.CTAPOOL 0x18 ;  /* 0x00000018000079c8 */ /* 0x000e0000080e0500 */
[----:B------:R-:W-:-:S13]  /*22650*/  ISETP.NE.AND P0, PT, RZ, UR8, PT ;  /* 0x00000008ff007c0c */ /* 0x000fda000bf05270 */
[----:B------:R-:W-:Y:S05]  /*22660*/  @P0 EXIT ;  /* 0x000000000000094d */ /* 0x000fea0003800000 */
[----:B0-----:R-:W-:Y:S01]  /*22670*/  LOP3.LUT P0, RZ, R0, 0xff, RZ, 0xc0, !PT ;  /* 0x000000ff00ff7812 */ /* 0x001fe2000780c0ff */
[----:B------:R-:W-:Y:S02]  /*22680*/  IMAD.MOV.U32 R6, RZ, RZ, 0x1 ;  /* 0x00000001ff067424 */ /* 0x000fe400078e00ff */
[----:B------:R-:W-:-:S10]  /*22690*/  IMAD.MOV.U32 R7, RZ, RZ, RZ ;  /* 0x000000ffff077224 */ /* 0x000fd400078e00ff */
[----:B------:R-:W-:Y:S05]  /*226a0*/  @!P0 BRA `(.L_x_560) ;  /* 0x0000000c00908947 */ /* 0x000fea0003800000 */
[----:B------:R-:W0:Y:S01]  /*226b0*/  LDC R0, c[0x0][0x28c] ;  /* 0x0000a300ff007b82 */ /* 0x000e220000000800 */
[----:B------:R-:W-:Y:S01]  /*226c0*/  ULDC UR5, c[0x0][0x658] ;  /* 0x0001960000057ab9 */ /* 0x000fe20000000800 */
[----:B------:R-:W-:Y:S01]  /*226d0*/  UMOV UR9, 0xffffffff ;  /* 0xffffffff00097882 */ /* 0x000fe20000000000 */
[----:B------:R-:W-:Y:S01]  /*226e0*/  UMOV UR11, 0x1 ;  /* 0x00000001000b7882 */ /* 0x000fe20000000000 */
[----:B------:R-:W-:Y:S01]  /*226f0*/  USHF.L.U32 UR9, UR9, UR5, URZ ;  /* 0x0000000509097299 */ /* 0x000fe2000800063f */
[----:B------:R-:W-:Y:S01]  /*22700*/  BSSY B0, `(.L_x_560) ;  /* 0x00000de000007945 */ /* 0x000fe20003800000 */
[----:B------:R-:W-:Y:S01]  /*22710*/  ULDC UR7, c[0x0][0xc] ;  /* 0x0000030000077ab9 */ /* 0x000fe20000000800 */
[----:B------:R-:W-:Y:S01]  /*22720*/  ULDC UR10, c[0x0][0x10] ;  /* 0x00000400000a7ab9 */ /* 0x000fe20000000800 */
[----:B------:R-:W1:Y:S01]  /*22730*/  S2UR UR6, SR_CgaCtaId ;  /* 0x00000000000679c3 */ /* 0x000e620000008800 */
[----:B------:R-:W-:Y:S01]  /*22740*/  ULOP3.LUT UR15, URZ, UR9, URZ, 0x33, !UPT ;  /* 0x000000093f0f7292 */ /* 0x000fe2000f8e333f */
[----:B------:R-:W-:Y:S01]  /*22750*/  IMAD.MOV.U32 R9, RZ, RZ, 0x1 ;  /* 0x00000001ff097424 */ /* 0x000fe200078e00ff */
[----:B------:R-:W-:Y:S01]  /*22760*/  ULDC UR4, c[0x0][0x600] ;  /* 0x0001800000047ab9 */ /* 0x000fe20000000800 */
[----:B------:R-:W-:Y:S01]  /*22770*/  IMAD.MOV.U32 R6, RZ, RZ, 0x1 ;  /* 0x00000001ff067424 */ /* 0x000fe200078e00ff */
[----:B------:R-:W-:Y:S01]  /*22780*/  UMOV UR18, 0x5 ;  /* 0x0000000500127882 */ /* 0x000fe20000000000 */
[----:B------:R-:W-:Y:S01]  /*22790*/  IMAD.MOV.U32 R7, RZ, RZ, RZ ;  /* 0x000000ffff077224 */ /* 0x000fe200078e00ff */
[----:B------:R-:W-:-:S02]  /*227a0*/  ULOP3.LUT UR27, UR13, 0x2, URZ, 0xfc, !UPT ;  /* 0x000000020d1b7892 */ /* 0x000fc4000f8efc3f */
[----:B------:R-:W-:Y:S02]  /*227b0*/  UIADD3 UR4, UR4, -0x1, URZ ;  /* 0xffffffff04047890 */ /* 0x000fe4000fffe03f */
[----:B------:R-:W-:Y:S01]  /*227c0*/  USHF.L.U32 UR5, UR11, UR5, URZ ;  /* 0x000000050b057299 */ /* 0x000fe2000800063f */
[----:B------:R-:W-:Y:S01]  /*227d0*/  ULDC.64 UR28, c[0x0][0x198] ;  /* 0x00006600001c7ab9 */ /* 0x000fe20000000a00 */
[----:B0-----:R-:W-:-:S05]  /*227e0*/  VIADD R0, R0, 0x1f ;  /* 0x0000001f00007836 */ /* 0x001fca0000000000 */
[----:B------:R-:W-:Y:S01]  /*227f0*/  SHF.R.S32.HI R3, RZ, 0x1f, R0 ;  /* 0x0000001fff037819 */ /* 0x000fe20000011400 */
[----:B-1----:R-:W-:-:S03]  /*22800*/  ULOP3.LUT UR8, UR6, 0x1, URZ, 0xc0, !UPT ;  /* 0x0000000106087892 */ /* 0x002fc6000f8ec03f */
[----:B------:R-:W-:Y:S01]  /*22810*/  LEA.HI R0, R3, R0, RZ, 0x5 ;  /* 0x0000000003007211 */ /* 0x000fe200078f28ff */
[----:B------:R-:W-:Y:S02]  /*22820*/  USHF.R.U32.HI UR30, URZ, 0x1, UR6 ;  /* 0x000000013f1e7899 */ /* 0x000fe40008011606 */
[----:B------:R-:W-:Y:S01]  /*22830*/  USHF.L.U32 UR14, UR6, 0x7, URZ ;  /* 0x00000007060e7899 */ /* 0x000fe2000800063f */
[----:B------:R-:W-:Y:S01]  /*22840*/  SHF.R.S32.HI R0, RZ, 0x5, R0 ;  /* 0x00000005ff007819 */ /* 0x000fe20000011400 */
[----:B------:R-:W-:Y:S02]  /*22850*/  USHF.L.U32 UR31, UR6, 0xc, URZ ;  /* 0x0000000c061f7899 */ /* 0x000fe4000800063f */
[----:B------:R-:W-:Y:S02]  /*22860*/  ULOP3.LUT UR6, UR6, 0xfffffffe, URZ, 0xc0, !UPT ;  /* 0xfffffffe06067892 */ /* 0x000fe4000f8ec03f */
[----:B------:R-:W-:Y:S01]  /*22870*/  UISETP.GT.U32.AND UP0, UPT, UR8, 0xffff, UPT ;  /* 0x0000ffff0800788c */ /* 0x000fe2000bf04070 */
[----:B------:R-:W-:Y:S01]  /*22880*/  VIADD R15, R0, 0x1 ;  /* 0x00000001000f7836 */ /* 0x000fe20000000000 */
[----:B------:R-:W-:-:S02]  /*22890*/  USHF.L.U32 UR16, UR11, UR6, URZ ;  /* 0x000000060b107299 */ /* 0x000fc4000800063f */
[----:B------:R-:W-:Y:S02]  /*228a0*/  ULOP3.LUT UR9, UR6, 0x1, URZ, 0xfc, !UPT ;  /* 0x0000000106097892 */ /* 0x000fe4000f8efc3f */
[----:B------:R-:W-:Y:S02]  /*228b0*/  UIMAD.WIDE.U32 UR6, UR7, UR10, URZ ;  /* 0x0000000a070672a5 */ /* 0x000fe4000f8e003f */
[----:B------:R-:W-:Y:S01]  /*228c0*/  USEL UR8, UR8, 0xffff, !UP0 ;  /* 0x0000ffff08087887 */ /* 0x000fe2000c000000 */
[----:B------:R-:W-:Y:S01]  /*228d0*/  ULDC UR10, c[0x0][0x14] ;  /* 0x00000500000a7ab9 */ /* 0x000fe20000000800 */
[----:B------:R-:W-:Y:S02]  /*228e0*/  USHF.L.U32 UR9, UR11, UR9, URZ ;  /* 0x000000090b097299 */ /* 0x000fe4000800063f */
[----:B------:R-:W-:Y:S02]  /*228f0*/  UIMAD.WIDE.U32 UR24, UR6, UR10, URZ ;  /* 0x0000000a061872a5 */ /* 0x000fe4000f8e003f */
[----:B------:R-:W-:-:S02]  /*22900*/  UIMAD UR17, UR7, UR10, URZ ;  /* 0x0000000a071172a4 */ /* 0x000fc4000f8e023f */
[----:B------:R-:W-:Y:S02]  /*22910*/  ULOP3.LUT UR8, UR8, 0xffff, URZ, 0xc0, !UPT ;  /* 0x0000ffff08087892 */ /* 0x000fe4000f8ec03f */
[----:B------:R-:W-:Y:S02]  /*22920*/  ULOP3.LUT UR14, UR14, 0x80, URZ, 0xc0, !UPT ;  /* 0x000000800e0e7892 */ /* 0x000fe4000f8ec03f */
[----:B------:R-:W-:Y:S02]  /*22930*/  ULOP3.LUT UR16, UR16, UR9, URZ, 0xfc, !UPT ;  /* 0x0000000910107292 */ /* 0x000fe4000f8efc3f */
[----:B------:R-:W-:Y:S02]  /*22940*/  UIADD3 UR17, UR25, UR17, URZ ;  /* 0x0000001119117290 */ /* 0x000fe4000fffe03f */
[----:B------:R-:W-:-:S12]  /*22950*/  USHF.L.U32 UR18, UR18, UR8, URZ ;  /* 0x0000000812127299 */ /* 0x000fd8000800063f */
.L_x_571:
[----:B------:R-:W-:-:S03]  /*22960*/  UMOV UR6, 0xffffffff ;  /* 0xffffffff00067882 */ /* 0x000fc60000000000 */
[----:B------:R-:W-:Y:S05]  /*22970*/  BRA.DIV UR6, `(.L_x_561) ;  /* 0x0000001606407947 */ /* 0x000fea000b800000 */
[----:B------:R-:W-:-:S13]  /*22980*/  ELECT P0, URZ, PT ;  /* 0x00000000003f782f */ /* 0x000fda0003800000 */
.L_x_592:
[----:B------:R-:W0:Y:S01]  /*22990*/  LDC R2, c[0x0][0x28c] ;  /* 0x0000a300ff027b82 */ /* 0x000e220000000800 */
[----:B------:R-:W-:Y:S01]  /*229a0*/  BSSY B1, `(.L_x_562) ;  /* 0x000003c000017945 */ /* 0x000fe20003800000 */
[----:B0-----:R-:W-:-:S13]  /*229b0*/  ISETP.LT.OR P0, PT, R2, 0x1, !P0 ;  /* 0x000000010200780c */ /* 0x001fda0004701670 */
[----:B------:R-:W-:Y:S05]  /*229c0*/  @P0 BRA `(.L_x_563) ;  /* 0x0000000000e40947 */ /* 0x000fea0003800000 */
[----:B------:R-:W-:Y:S01]  /*229d0*/  LEA R2, R5, UR30, 0x1 ;  /* 0x0000001e05027c11 */ /* 0x000fe2000f8e08ff */
[----:B------:R-:W-:Y:S01]  /*229e0*/  IMAD.MOV.U32 R13, RZ, RZ, RZ ;  /* 0x000000ffff0d7224 */ /* 0x000fe200078e00ff */
[----:B------:R-:W-:Y:S01]  /*229f0*/  LEA R4, R4, UR14, 0x8 ;  /* 0x0000000e04047c11 */ /* 0x000fe2000f8e40ff */
[----:B------:R-:W-:Y:S02]  /*22a00*/  IMAD.MOV.U32 R3, RZ, RZ, R15 ;  /* 0x000000ffff037224 */ /* 0x000fe400078e000f */
[----:B------:R-:W-:Y:S02]  /*22a10*/  IMAD.SHL.U32 R2, R2, 0x80, RZ ;  /* 0x0000008002027824 */ /* 0x000fe400078e00ff */
[----:B------:R-:W-:Y:S02]  /*22a20*/  IMAD.MOV.U32 R5, RZ, RZ, R6 ;  /* 0x000000ffff057224 */ /* 0x000fe400078e0006 */
[----:B------:R-:W-:-:S07]  /*22a30*/  IMAD.MOV.U32 R8, RZ, RZ, R7 ;  /* 0x000000ffff087224 */ /* 0x000fce00078e0007 */
.L_x_566:
[----:B------:R-:W0:Y:S01]  /*22a40*/  S2R R12, SR_CgaCtaId ;  /* 0x00000000000c7919 */ /* 0x000e220000008800 */
[----:B------:R-:W-:Y:S01]  /*22a50*/  MOV R11, 0x400 ;  /* 0x00000400000b7802 */ /* 0x000fe20000000f00 */
[----:B------:R-:W1:Y:S03]  /*22a60*/  S2R R14, SR_TID.X ;  /* 0x00000000000e7919 */ /* 0x000e660000002100 */
[----:B0-----:R-:W-:Y:S02]  /*22a70*/  LEA R17, R12, R11, 0x18 ;  /* 0x0000000b0c117211 */ /* 0x001fe400078ec0ff */
[----:B------:R-:W-:Y:S02]  /*22a80*/  SHF.L.U32 R11, R5, 0x1f, RZ ;  /* 0x0000001f050b7819 */ /* 0x000fe400000006ff */
[----:B-1----:R-:W-:Y:S01]  /*22a90*/  LOP3.LUT P1, RZ, R14, 0x7f, RZ, 0xc0, !PT ;  /* 0x0000007f0eff7812 */ /* 0x002fe2000782c0ff */
[----:B------:R-:W-:-:S04]  /*22aa0*/  IMAD R12, R8, 0x8, R17 ;  /* 0x00000008080c7824 */ /* 0x000fc800078e0211 */
[----:B------:R-:W0:Y:S02]  /*22ab0*/  SYNCS.PHASECHK.TRANS64.TRYWAIT P0, [R12+URZ+0x70], R11 ;  /* 0x0000700b0c0075a7 */ /* 0x000e24000800017f */
[----:B0-----:R-:W-:Y:S06]  /*22ac0*/  @!P0 BRA `(.L_x_564) ;  /* 0x00000014000c8947 */ /* 0x001fec0003800000 */
.L_x_593:
[----:B0-----:R-:W0:Y:S01]  /*22ad0*/  @!P1 LDC R11, c[0x0][0x500] ;  /* 0x00014000ff0b9b82 */ /* 0x001e220000000800 */
[----:B------:R-:W-:-:S04]  /*22ae0*/  UPRMT UR6, UR27, 0x9910, URZ ;  /* 0x000099101b067896 */ /* 0x000fc8000800003f */
[----:B------:R-:W-:-:S06]  /*22af0*/  UISETP.NE.AND UP0, UPT, UR6, 0x2, UPT ;  /* 0x000000020600788c */ /* 0x000fcc000bf05270 */
[----:B------:R-:W-:Y:S01]  /*22b00*/  PLOP3.LUT P0, PT, PT, PT, UP0, 0x80, 0x0 ;  /* 0x000000000000781c */ /* 0x000fe20003f0f008 */
[----:B0-----:R0:W-:-:S12]  /*22b10*/  @!P1 SYNCS.ARRIVE.TRANS64 RZ, [R12+URZ], R11 ;  /* 0x0000000b0cff99a7 */ /* 0x0011d8000800003f */
[----:B------:R-:W-:Y:S05]  /*22b20*/  @P0 BRA `(.L_x_565) ;  /* 0x0000000000040947 */ /* 0x000fea0003800000 */
[----:B------:R-:W-:Y:S01]  /*22b30*/  BPT.TRAP 0x1 ;  /* 0x000000040000795c */ /* 0x000fe20000300000 */
.L_x_565:
[----:B------:R-:W-:Y:S01]  /*22b40*/  R2UR UR7, R8 ;  /* 0x00000000080772ca */ /* 0x000fe200000e0000 */
[----:B------:R-:W-:Y:S01]  /*22b50*/  VIADD R3, R3, 0xffffffff ;  /* 0xffffffff03037836 */ /* 0x000fe20000000000 */
[----:B------:R-:W-:Y:S01]  /*22b60*/  R2UR UR22, R17 ;  /* 0x00000000111672ca */ /* 0x000fe200000e0000 */
[----:B------:R-:W-:Y:S01]  /*22b70*/  UIADD3 UR6, UP0, UR28, 0xf0, URZ ;  /* 0x000000f01c067890 */ /* 0x000fe2000ff1e03f */
[----:B------:R-:W-:Y:S01]  /*22b80*/  R2UR UR23, R2 ;  /* 0x00000000021772ca */ /* 0x000fe200000e0000 */
[----:B------:R-:W-:Y:S01]  /*22b90*/  UIADD3 UR34, UP1, UR28, 0x1f0, URZ ;  /* 0x000001f01c227890 */ /* 0x000fe2000ff3e03f */
[----:B------:R-:W-:Y:S01]  /*22ba0*/  R2UR UR9, R12 ;  /* 0x000000000c0972ca */ /* 0x000fe200000e0000 */
[----:B------:R-:W-:Y:S01]  /*22bb0*/  UPRMT UR19, URZ, 0x5410, UR18 ;  /* 0x000054103f137896 */ /* 0x000fe20008000012 */
[----:B------:R-:W-:Y:S01]  /*22bc0*/  R2UR UR10, R13 ;  /* 0x000000000d0a72ca */ /* 0x000fe200000e0000 */
[----:B------:R-:W-:Y:S01]  /*22bd0*/  VIADD R8, R8, 0x1 ;  /* 0x0000000108087836 */ /* 0x000fe20000000000 */
[----:B------:R-:W-:Y:S01]  /*22be0*/  R2UR UR12, R10 ;  /* 0x000000000a0c72ca */ /* 0x000fe200000e0000 */
[----:B------:R-:W-:Y:S01]  /*22bf0*/  UPRMT UR32, URZ, 0x5410, UR16 ;  /* 0x000054103f207896 */ /* 0x000fe20008000010 */
[----:B------:R-:W-:Y:S01]  /*22c00*/  R2UR UR26, R4 ;  /* 0x00000000041a72ca */ /* 0x000fe200000e0000 */
[----:B------:R-:W-:Y:S01]  /*22c10*/  USHF.L.U32 UR7, UR7, 0xd, URZ ;  /* 0x0000000d07077899 */ /* 0x000fe2000800063f */
[----:B------:R-:W-:Y:S01]  /*22c20*/  ISETP.GT.AND P1, PT, R3, 0x1, PT ;  /* 0x000000010300780c */ /* 0x000fe20003f24270 */
[----:B------:R-:W-:Y:S01]  /*22c30*/  UIADD3.X UR35, URZ, UR29, URZ, UP1, !UPT ;  /* 0x0000001d3f237290 */ /* 0x000fe20008ffe43f */
[C---:B------:R-:W-:Y:S01]  /*22c40*/  ISETP.NE.AND P0, PT, R8.reuse, 0xe, PT ;  /* 0x0000000e0800780c */ /* 0x040fe20003f05270 */
[----:B------:R-:W-:Y:S01]  /*22c50*/  ULEA UR8, UR30, UR7, 0xc ;  /* 0x000000071e087291 */ /* 0x000fe2000f8e603f */
[----:B------:R-:W-:Y:S01]  /*22c60*/  VIADD R13, R13, 0x20 ;  /* 0x000000200d0d7836 */ /* 0x000fe20000000000 */
[----:B------:R-:W-:Y:S01]  /*22c70*/  ULOP3.LUT UR11, UR7, 0x1000, UR31, 0xf8, !UPT ;  /* 0x00001000070b7892 */ /* 0x000fe2000f8ef81f */
[----:B0-----:R-:W-:Y:S01]  /*22c80*/  SEL R12, RZ, 0x1, P0 ;  /* 0x00000001ff0c7807 */ /* 0x001fe20000000000 */
[----:B------:R-:W-:Y:S01]  /*22c90*/  UIADD3 UR8, UR22, 0x200, UR8 ;  /* 0x0000020016087890 */ /* 0x000fe2000fffe008 */
[----:B------:R-:W-:Y:S01]  /*22ca0*/  SEL R8, R8, RZ, P0 ;  /* 0x000000ff08087207 */ /* 0x000fe20000000000 */
[----:B------:R-:W-:Y:S01]  /*22cb0*/  UIADD3.X UR7, URZ, UR29, URZ, UP0, !UPT ;  /* 0x0000001d3f077290 */ /* 0x000fe200087fe43f */
[----:B------:R-:W-:Y:S01]  /*22cc0*/  LOP3.LUT R5, R5, R12, RZ, 0x3c, !PT ;  /* 0x0000000c05057212 */ /* 0x000fe200078e3cff */
[----:B------:R-:W-:Y:S01]  /*22cd0*/  UIADD3 UR22, UR22, 0x1c200, UR11 ;  /* 0x0001c20016167890 */ /* 0x000fe2000fffe00b */
[----:B------:R-:W-:Y:S01]  /*22ce0*/  UMOV UR20, 0x0 ;  /* 0x0000000000147882 */ /* 0x000fe20000000000 */
[----:B------:R-:W-:Y:S01]  /*22cf0*/  UMOV UR21, 0x10000000 ;  /* 0x1000000000157882 */ /* 0x000fe20000000000 */
[----:B------:R-:W-:-:S04]  /*22d00*/  UMOV UR11, UR23 ;  /* 0x00000017000b7c82 */ /* 0x000fc80008000000 */
[----:B------:R0:W-:Y:S02]  /*22d10*/  UTMALDG.3D.MULTICAST [UR8], [UR6], UR19, desc[UR20] ;  /* 0x00001408060073b4 */ /* 0x0001e40008011813 */
[----:B0-----:R-:W-:Y:S01]  /*22d20*/  UMOV UR8, UR22 ;  /* 0x0000001600087c82 */ /* 0x001fe20008000000 */
[----:B------:R-:W-:Y:S02]  /*22d30*/  UMOV UR11, UR26 ;  /* 0x0000001a000b7c82 */ /* 0x000fe40008000000 */
[----:B------:R0:W-:Y:S02]  /*22d40*/  UTMALDG.3D.MULTICAST [UR8], [UR34], UR32, desc[UR20] ;  /* 0x00001408220073b4 */ /* 0x0001e40008011820 */
[----:B0-----:R-:W-:Y:S05]  /*22d50*/  @P1 BRA `(.L_x_566) ;  /* 0xfffffffc00381947 */ /* 0x001fea000383ffff */
.L_x_563:
[----:B------:R-:W-:Y:S05]  /*22d60*/  BSYNC B1 ;  /* 0x0000000000017941 */ /* 0x000fea0003800000 */
.L_x_562:
[----:B------:R-:W2:Y:S01]  /*22d70*/  LDL.LU R16, [R1+0x460] ;  /* 0x0004600001107983 */ /* 0x000ea20000300800 */
[----:B------:R-:W-:Y:S01]  /*22d80*/  LOP3.LUT P0, RZ, R9, 0xff, RZ, 0xc0, !PT ;  /* 0x000000ff09ff7812 */ /* 0x000fe2000780c0ff */
[C---:B------:R-:W-:Y:S01]  /*22d90*/  IMAD.IADD R4, R0.reuse, 0x1, R7 ;  /* 0x0000000100047824 */ /* 0x040fe200078e0207 */
[----:B------:R-:W-:Y:S01]  /*22da0*/  ULDC.64 UR6, c[0x0][0x650] ;  /* 0x0001940000067ab9 */ /* 0x000fe20000000a00 */
[----:B------:R-:W3:Y:S01]  /*22db0*/  LDL.LU R14, [R1+0x464] ;  /* 0x00046400010e7983 */ /* 0x000ee20000300800 */
[----:B------:R-:W-:Y:S01]  /*22dc0*/  ISETP.GE.U32.AND P1, PT, R0, 0xe, PT ;  /* 0x0000000e0000780c */ /* 0x000fe20003f26070 */
[----:B------:R-:W-:Y:S01]  /*22dd0*/  BSSY B1, `(.L_x_567) ;  /* 0x000006e000017945 */ /* 0x000fe20003800000 */
[----:B------:R-:W-:Y:S01]  /*22de0*/  IMAD.MOV.U32 R10, RZ, RZ, -0x1 ;  /* 0xffffffffff0a7424 */ /* 0x000fe200078e00ff */
[----:B------:R-:W-:-:S06]  /*22df0*/  PRMT R9, RZ, 0x7610, R9 ;  /* 0x00007610ff097816 */ /* 0x000fcc0000000009 */
[----:B------:R-:W0:Y:S01]  /*22e00*/  @P0 S2R R3, SR_CgaCtaId ;  /* 0x0000000000030919 */ /* 0x000e220000008800 */
[----:B------:R-:W-:-:S04]  /*22e10*/  @P0 MOV R2, 0x400 ;  /* 0x0000040000020802 */ /* 0x000fc80000000f00 */
[----:B0-----:R-:W-:-:S04]  /*22e20*/  @P0 LEA R2, R3, R2, 0x18 ;  /* 0x0000000203020211 */ /* 0x001fc800078ec0ff */
[----:B------:R0:W-:Y:S01]  /*22e30*/  @P0 SYNCS.ARRIVE.TRANS64.A1T0 RZ, [R2+URZ+0xf8], RZ ;  /* 0x0000f8ff02ff09a7 */ /* 0x0001e2000810003f */
[----:B------:R-:W-:-:S04]  /*22e40*/  ISETP.GT.U32.AND P0, PT, R4, 0xd, PT ;  /* 0x0000000d0400780c */ /* 0x000fc80003f04070 */
[----:B------:R-:W-:Y:S02]  /*22e50*/  ISETP.LT.U32.AND P0, PT, R0, 0xe, P0 ;  /* 0x0000000e0000780c */ /* 0x000fe40000701070 */
[----:B0-----:R-:W-:-:S05]  /*22e60*/  SHF.R.U32.HI R2, RZ, 0x1, R4 ;  /* 0x00000001ff027819 */ /* 0x001fca0000011604 */
[----:B------:R-:W-:-:S05]  /*22e70*/  IMAD.WIDE.U32 R2, R2, -0x6db6db6d, RZ ;  /* 0x9249249302027825 */ /* 0x000fca00078e00ff */
[----:B------:R-:W-:Y:S02]  /*22e80*/  SHF.R.U32.HI R5, RZ, 0x2, R3 ;  /* 0x00000002ff057819 */ /* 0x000fe40000011603 */
[----:B------:R-:W-:Y:S02]  /*22e90*/  SEL R3, RZ, 0x1, !P0 ;  /* 0x00000001ff037807 */ /* 0x000fe40004000000 */
[----:B------:R-:W-:Y:S01]  /*22ea0*/  PRMT R2, RZ, 0x7610, R2 ;  /* 0x00007610ff027816 */ /* 0x000fe20000000002 */
[----:B------:R-:W-:Y:S01]  /*22eb0*/  IMAD R7, R5, -0xe, R4 ;  /* 0xfffffff205077824 */ /* 0x000fe200078e0204 */
[----:B------:R-:W-:Y:S01]  /*22ec0*/  LOP3.LUT R6, R6, R3, RZ, 0x3c, !PT ;  /* 0x0000000306067212 */ /* 0x000fe200078e3cff */
[----:B------:R-:W-:-:S03]  /*22ed0*/  IMAD.MOV.U32 R4, RZ, RZ, -0x1 ;  /* 0xffffffffff047424 */ /* 0x000fc600078e00ff */
[----:B------:R-:W-:Y:S01]  /*22ee0*/  @P1 LOP3.LUT R6, R6, 0x1, R5, 0x78, !PT ;  /* 0x0000000106061812 */ /* 0x000fe200078e7805 */
[----:B------:R-:W-:Y:S01]  /*22ef0*/  IMAD.MOV.U32 R5, RZ, RZ, -0x1 ;  /* 0xffffffffff057424 */ /* 0x000fe200078e00ff */
[----:B---3--:R-:W-:-:S04]  /*22f00*/  IADD3 R14, P0, R14, UR24, RZ ;  /* 0x000000180e0e7c10 */ /* 0x008fc8000ff1e0ff */
[----:B--2---:R-:W-:Y:S01]  /*22f10*/  IADD3.X R16, R16, UR17, RZ, P0, !PT ;  /* 0x0000001110107c10 */ /* 0x004fe200087fe4ff */
[----:B------:R0:W-:Y:S01]  /*22f20*/  STL [R1+0x464], R14 ;  /* 0x0004640e01007387 */ /* 0x0001e20000100800 */
[----:B------:R-:W-:-:S03]  /*22f30*/  ISETP.GE.U32.AND P0, PT, R14, UR6, PT ;  /* 0x000000060e007c0c */ /* 0x000fc6000bf06070 */
[----:B------:R0:W-:Y:S01]  /*22f40*/  STL [R1+0x460], R16 ;  /* 0x0004601001007387 */ /* 0x0001e20000100800 */
[----:B------:R-:W-:-:S13]  /*22f50*/  ISETP.GE.U32.AND.EX P0, PT, R16, UR7, PT, P0 ;  /* 0x0000000710007c0c */ /* 0x000fda000bf06100 */
[----:B0-----:R-:W-:Y:S05]  /*22f60*/  @P0 BRA `(.L_x_568) ;  /* 0x0000000400500947 */ /* 0x001fea0003800000 */
[----:B------:R-:W0:Y:S01]  /*22f70*/  S2R R8, SR_CTAID.X ;  /* 0x0000000000087919 */ /* 0x000e220000002500 */
[----:B------:R-:W-:Y:S01]  /*22f80*/  ULDC UR6, c[0x0][0x150] ;  /* 0x0000540000067ab9 */ /* 0x000fe20000000800 */
[----:B------:R-:W1:Y:S01]  /*22f90*/  LDC R3, c[0x0][0x144] ;  /* 0x00005100ff037b82 */ /* 0x000e620000000800 */
[----:B------:R-:W-:Y:S01]  /*22fa0*/  ULDC UR9, c[0x0][0x630] ;  /* 0x00018c0000097ab9 */ /* 0x000fe20000000800 */
[----:B------:R-:W2:Y:S06]  /*22fb0*/  S2R R5, SR_CTAID.Y ;  /* 0x0000000000057919 */ /* 0x000eac0000002600 */
[----:B------:R-:W3:Y:S01]  /*22fc0*/  LDC R12, c[0x0][0x148] ;  /* 0x00005200ff0c7b82 */ /* 0x000ee20000000800 */
[----:B0-----:R-:W-:-:S02]  /*22fd0*/  I2FP.F32.U32 R2, R8 ;  /* 0x0000000800027245 */ /* 0x001fc40000201000 */
[----:B--2---:R-:W-:-:S03]  /*22fe0*/  I2FP.F32.U32 R4, R5 ;  /* 0x0000000500047245 */ /* 0x004fc60000201000 */
[----:B------:R-:W-:Y:S01]  /*22ff0*/  FMUL R2, R2, UR6 ;  /* 0x0000000602027c20 */ /* 0x000fe20008400000 */
[----:B------:R-:W-:Y:S02]  /*23000*/  ULDC UR6, c[0x0][0x154] ;  /* 0x0000550000067ab9 */ /* 0x000fe40000000800 */
[----:B------:R-:W-:Y:S01]  /*23010*/  FMUL R10, R4, UR6 ;  /* 0x00000006040a7c20 */ /* 0x000fe20008400000 */
[----:B------:R-:W-:Y:S02]  /*23020*/  ULDC.64 UR6, c[0x0][0x628] ;  /* 0x00018a0000067ab9 */ /* 0x000fe40000000a00 */
[----:B------:R-:W0:Y:S01]  /*23030*/  F2I.U32.TRUNC.NTZ R2, R2 ;  /* 0x0000000200027305 */ /* 0x000e22000020f000 */
[----:B------:R-:W-:-:S04]  /*23040*/  ISETP.NE.U32.AND P0, PT, RZ, UR6, PT ;  /* 0x00000006ff007c0c */ /* 0x000fc8000bf05070 */
[----:B------:R-:W-:-:S03]  /*23050*/  ISETP.NE.AND.EX P0, PT, RZ, UR7, PT, P0 ;  /* 0x00000007ff007c0c */ /* 0x000fc6000bf05300 */
[----:B------:R-:W2:Y:S01]  /*23060*/  F2I.U32.TRUNC.NTZ R10, R10 ;  /* 0x0000000a000a7305 */ /* 0x000ea2000020f000 */
[----:B0-----:R-:W-:Y:S02]  /*23070*/  IMAD.MOV R4, RZ, RZ, -R2 ;  /* 0x000000ffff047224 */ /* 0x001fe400078e0a02 */
[----:B------:R-:W-:Y:S02]  /*23080*/  IMAD.MOV.U32 R2, RZ, RZ, R14 ;  /* 0x000000ffff027224 */ /* 0x000fe400078e000e */
[----:B-1----:R-:W-:Y:S02]  /*23090*/  IMAD R8, R3, R4, R8 ;  /* 0x0000000403087224 */ /* 0x002fe400078e0208 */
[----:B--2---:R-:W-:-:S04]  /*230a0*/  IMAD.MOV R3, RZ, RZ, -R10 ;  /* 0x000000ffff037224 */ /* 0x004fc800078e0a0a */
[----:B---3--:R-:W-:Y:S02]  /*230b0*/  @P4 IMAD R8, R12, R3, R5 ;  /* 0x000000030c084224 */ /* 0x008fe400078e0205 */
[----:B------:R-:W-:Y:S01]  /*230c0*/  IMAD.MOV.U32 R3, RZ, RZ, R16 ;  /* 0x000000ffff037224 */ /* 0x000fe200078e0010 */
[----:B------:R-:W-:Y:S06]  /*230d0*/  @!P0 BRA `(.L_x_569) ;  /* 0x0000000000288947 */ /* 0x000fec0003800000 */
[----:B------:R-:W-:Y:S02]  /*230e0*/  ULDC UR8, c[0x0][0x634] ;  /* 0x00018d0000087ab9 */ /* 0x000fe40000000800 */
[----:B------:R-:W-:-:S05]  /*230f0*/  IADD3 R3, P0, R14, UR8, RZ ;  /* 0x000000080e037c10 */ /* 0x000fca000ff1e0ff */
[----:B------:R-:W-:-:S04]  /*23100*/  IMAD.X R11, RZ, RZ, R16, P0 ;  /* 0x000000ffff0b7224 */ /* 0x000fc800000e0610 */
[----:B------:R-:W-:-:S04]  /*23110*/  IMAD.WIDE.U32 R4, R11, UR6, RZ ;  /* 0x000000060b047c25 */ /* 0x000fc8000f8e00ff */
[----:B------:R-:W-:-:S04]  /*23120*/  IMAD.WIDE.U32 R4, P0, R3, UR7, R4 ;  /* 0x0000000703047c25 */ /* 0x000fc8000f800004 */
[----:B------:R-:W-:-:S04]  /*23130*/  IMAD.WIDE.U32 R2, R3, UR6, RZ ;  /* 0x0000000603027c25 */ /* 0x000fc8000f8e00ff */
[----:B------:R-:W-:Y:S01]  /*23140*/  IMAD.MOV.U32 R2, RZ, RZ, R5 ;  /* 0x000000ffff027224 */ /* 0x000fe200078e0005 */
[----:B------:R-:W-:Y:S01]  /*23150*/  IADD3 RZ, P1, R3, R4, RZ ;  /* 0x0000000403ff7210 */ /* 0x000fe20007f3e0ff */
[----:B------:R-:W-:-:S04]  /*23160*/  IMAD.X R3, RZ, RZ, RZ, P0 ;  /* 0x000000ffff037224 */ /* 0x000fc800000e06ff */
[----:B------:R-:W-:-:S08]  /*23170*/  IMAD.WIDE.U32.X R2, R11, UR7, R2, P1 ;  /* 0x000000070b027c25 */ /* 0x000fd000088e0402 */
.L_x_569:
[--C-:B------:R-:W-:Y:S01]  /*23180*/  SHF.R.U64 R10, R2, UR9, R3.reuse ;  /* 0x00000009020a7c19 */ /* 0x100fe20008001203 */
[----:B------:R-:W-:Y:S01]  /*23190*/  ULDC.64 UR6, c[0x0][0x620] ;  /* 0x0001880000067ab9 */ /* 0x000fe20000000a00 */
[----:B------:R-:W-:Y:S01]  /*231a0*/  SHF.R.U32.HI R2, RZ, UR9, R3 ;  /* 0x00000009ff027c19 */ /* 0x000fe20008011603 */
[----:B------:R-:W-:Y:S01]  /*231b0*/  IMAD.MOV.U32 R3, RZ, RZ, R16 ;  /* 0x000000ffff037224 */ /* 0x000fe200078e0010 */
[----:B------:R-:W-:Y:S01]  /*231c0*/  IADD3 R11, P0, RZ, -R10, RZ ;  /* 0x8000000aff0b7210 */ /* 0x000fe20007f1e0ff */
[----:B------:R-:W-:-:S04]  /*231d0*/  ULDC.64 UR8, c[0x0][0x640] ;  /* 0x0001900000087ab9 */ /* 0x000fc80000000a00 */
[----:B------:R-:W-:Y:S01]  /*231e0*/  IMAD.X R2, RZ, RZ, ~R2, P0 ;  /* 0x000000ffff027224 */ /* 0x000fe200000e0e02 */
[----:B------:R-:W-:-:S03]  /*231f0*/  ISETP.NE.U32.AND P0, PT, RZ, UR8, PT ;  /* 0x00000008ff007c0c */ /* 0x000fc6000bf05070 */
[----:B------:R-:W-:Y:S01]  /*23200*/  IMAD R2, R2, UR6, RZ ;  /* 0x0000000602027c24 */ /* 0x000fe2000f8e02ff */
[----:B------:R-:W-:-:S03]  /*23210*/  ISETP.NE.AND.EX P0, PT, RZ, UR9, PT, P0 ;  /* 0x00000009ff007c0c */ /* 0x000fc6000bf05300 */
[----:B------:R-:W-:Y:S02]  /*23220*/  IMAD R5, R11, UR7, R2 ;  /* 0x000000070b057c24 */ /* 0x000fe4000f8e0202 */
[----:B------:R-:W-:-:S04]  /*23230*/  IMAD.MOV.U32 R2, RZ, RZ, R14 ;  /* 0x000000ffff027224 */ /* 0x000fc800078e000e */
[----:B------:R-:W-:Y:S01]  /*23240*/  IMAD.WIDE.U32 R2, R11, UR6, R2 ;  /* 0x000000060b027c25 */ /* 0x000fe2000f8e0002 */
[----:B------:R-:W-:-:S03]  /*23250*/  ULDC UR6, c[0x0][0x618] ;  /* 0x0001860000067ab9 */ /* 0x000fc60000000800 */
[----:B------:R-:W-:-:S05]  /*23260*/  IMAD.IADD R3, R3, 0x1, R5 ;  /* 0x0000000103037824 */ /* 0x000fca00078e0205 */
[--C-:B------:R-:W-:Y:S02]  /*23270*/  SHF.R.U64 R11, R2, UR6, R3.reuse ;  /* 0x00000006020b7c19 */ /* 0x100fe40008001203 */
[----:B------:R-:W-:Y:S01]  /*23280*/  SHF.R.U32.HI R2, RZ, UR6, R3 ;  /* 0x00000006ff027c19 */ /* 0x000fe20008011603 */
[----:B------:R-:W-:-:S03]  /*23290*/  ULDC UR6, c[0x0][0x608] ;  /* 0x0001820000067ab9 */ /* 0x000fc60000000800 */
[--C-:B------:R-:W-:Y:S02]  /*232a0*/  SHF.R.U64 R12, R11, UR6, R2.reuse ;  /* 0x000000060b0c7c19 */ /* 0x100fe40008001202 */
[----:B------:R-:W-:Y:S01]  /*232b0*/  SHF.R.U32.HI R3, RZ, UR6, R2 ;  /* 0x00000006ff037c19 */ /* 0x000fe20008011602 */
[----:B------:R-:W-:-:S03]  /*232c0*/  ULDC UR6, c[0x0][0x658] ;  /* 0x0001960000067ab9 */ /* 0x000fc60000000800 */
[--C-:B------:R-:W-:Y:S02]  /*232d0*/  SHF.R.U64 R13, R12, UR6, R3.reuse ;  /* 0x000000060c0d7c19 */ /* 0x100fe40008001203 */
[----:B------:R-:W-:-:S03]  /*232e0*/  SHF.R.U32.HI R14, RZ, UR6, R3 ;  /* 0x00000006ff0e7c19 */ /* 0x000fc60008011603 */
[----:B------:R-:W-:Y:S02]  /*232f0*/  IMAD.MOV.U32 R2, RZ, RZ, R13 ;  /* 0x000000ffff027224 */ /* 0x000fe400078e000d */
        /* <DEDUP_REMOVED lines=12> */
.L_x_570:
[----:B------:R-:W-:Y:S01]  /*233c0*/  ULDC UR6, c[0x0][0x648] ;  /* 0x0001920000067ab9 */ /* 0x000fe20000000800 */
[----:B------:R-:W-:Y:S02]  /*233d0*/  LOP3.LUT R12, R12, UR15, RZ, 0xc0, !PT ;  /* 0x0000000f0c0c7c12 */ /* 0x000fe4000f8ec0ff */
[----:B------:R-:W-:Y:S01]  /*233e0*/  SHF.R.U64 R3, R2, UR6, R3 ;  /* 0x0000000602037c19 */ /* 0x000fe20008001203 */
[----:B------:R-:W-:-:S04]  /*233f0*/  ULDC UR6, c[0x0][0x638] ;  /* 0x00018e0000067ab9 */ /* 0x000fc80000000800 */
[----:B------:R-:W-:Y:S02]  /*23400*/  IMAD.MOV R2, RZ, RZ, -R3 ;  /* 0x000000ffff027224 */ /* 0x000fe400078e0a03 */
[----:B------:R-:W-:Y:S02]  /*23410*/  IMAD R5, R3, UR5, R12 ;  /* 0x0000000503057c24 */ /* 0x000fe4000f8e020c */
[----:B------:R-:W-:Y:S01]  /*23420*/  IMAD R13, R2, UR6, R13 ;  /* 0x00000006020d7c24 */ /* 0x000fe2000f8e020d */
[----:B------:R-:W-:Y:S01]  /*23430*/  ULDC UR6, c[0x0][0x610] ;  /* 0x0001840000067ab9 */ /* 0x000fe20000000800 */
[----:B------:R-:W-:Y:S01]  /*23440*/  LOP3.LUT R2, R11, UR4, RZ, 0xc0, !PT ;  /* 0x000000040b027c12 */ /* 0x000fe2000f8ec0ff */
[----:B------:R-:W-:Y:S01]  /*23450*/  IMAD R8, R5, UR6, R8 ;  /* 0x0000000605087c24 */ /* 0x000fe2000f8e0208 */
[----:B------:R-:W-:-:S03]  /*23460*/  ULDC UR6, c[0x0][0x600] ;  /* 0x0001800000067ab9 */ /* 0x000fc60000000800 */
[----:B------:R-:W-:Y:S02]  /*23470*/  IMAD R13, R13, UR6, R2 ;  /* 0x000000060d0d7c24 */ /* 0x000fe4000f8e0202 */
[----:B------:R-:W-:-:S03]  /*23480*/  IMAD.MOV.U32 R2, RZ, RZ, 0x1 ;  /* 0x00000001ff027424 */ /* 0x000fc600078e00ff */
[----:B------:R-:W-:Y:S02]  /*23490*/  SEL R4, R13, R8, !P4 ;  /* 0x000000080d047207 */ /* 0x000fe40006000000 */
[----:B------:R-:W-:-:S07]  /*234a0*/  SEL R5, R8, R13, !P4 ;  /* 0x0000000d08057207 */ /* 0x000fce0006000000 */
.L_x_568:
[----:B------:R-:W-:Y:S05]  /*234b0*/  BSYNC B1 ;  /* 0x0000000000017941 */ /* 0x000fea0003800000 */
.L_x_567:
[----:B------:R-:W-:-:S13]  /*234c0*/  LOP3.LUT P0, RZ, R2, 0xff, RZ, 0xc0, !PT ;  /* 0x000000ff02ff7812 */ /* 0x000fda000780c0ff */
[----:B------:R-:W-:Y:S05]  /*234d0*/  @P0 BRA `(.L_x_571) ;  /* 0xfffffff400200947 */ /* 0x000fea000383ffff */
[----:B------:R-:W-:Y:S05]  /*234e0*/  BSYNC B0 ;  /* 0x0000000000007941 */ /* 0x000fea0003800000 */
.L_x_560:
[----:B------:R-:W-:-:S03]  /*234f0*/  UMOV UR6, 0xffffffff ;  /* 0xffffffff00067882 */ /* 0x000fc60000000000 */
[----:B------:R-:W-:Y:S05]  /*23500*/  BRA.DIV UR6, `(.L_x_572) ;  /* 0x0000000a06907947 */ /* 0x000fea000b800000 */
[----:B------:R-:W-:-:S13]  /*23510*/  ELECT P0, URZ, PT ;  /* 0x00000000003f782f */ /* 0x000fda0003800000 */
.L_x_596:
[----:B------:R-:W-:Y:S04]  /*23520*/  BSSY B0, `(.L_x_573) ;  /* 0x0000086000007945 */ /* 0x000fe80003800000 */
[----:B------:R-:W-:Y:S05]  /*23530*/  @!P0 BRA `(.L_x_574) ;  /* 0x0000000800108947 */ /* 0x000fea0003800000 */
[----:B------:R-:W-:-:S04]  /*23540*/  ULOP3.LUT UR6, UR13, 0x2, URZ, 0xfc, !UPT ;  /* 0x000000020d067892 */ /* 0x000fc8000f8efc3f */
[----:B------:R-:W-:-:S06]  /*23550*/  UISETP.NE.AND UP0, UPT, UR6, 0x3, UPT ;  /* 0x000000030600788c */ /* 0x000fcc000bf05270 */
[----:B------:R-:W-:-:S13]  /*23560*/  PLOP3.LUT P0, PT, PT, PT, UP0, 0x80, 0x0 ;  /* 0x000000000000781c */ /* 0x000fda0003f0f008 */
[----:B------:R-:W-:Y:S05]  /*23570*/  @!P0 BRA `(.L_x_575) ;  /* 0x0000000000048947 */ /* 0x000fea0003800000 */
[----:B------:R-:W-:Y:S01]  /*23580*/  BPT.TRAP 0x1 ;  /* 0x000000040000795c */ /* 0x000fe20000300000 */
.L_x_575:
[----:B------:R-:W0:Y:S01]  /*23590*/  S2R R3, SR_CgaCtaId ;  /* 0x0000000000037919 */ /* 0x000e220000008800 */
[----:B------:R-:W-:Y:S02]  /*235a0*/  MOV R0, 0x400 ;  /* 0x0000040000007802 */ /* 0x000fe40000000f00 */
[----:B------:R-:W-:Y:S02]  /*235b0*/  SHF.L.U32 R2, R6, 0x1f, RZ ;  /* 0x0000001f06027819 */ /* 0x000fe400000006ff */
[----:B0-----:R-:W-:-:S05]  /*235c0*/  LEA R0, R3, R0, 0x18 ;  /* 0x0000000003007211 */ /* 0x001fca00078ec0ff */
[----:B------:R-:W-:-:S04]  /*235d0*/  VIADD R0, R0, 0x70 ;  /* 0x0000007000007836 */ /* 0x000fc80000000000 */
[----:B------:R-:W-:-:S04]  /*235e0*/  IMAD R3, R7, 0x8, R0 ;  /* 0x0000000807037824 */ /* 0x000fc800078e0200 */
[----:B------:R-:W0:Y:S02]  /*235f0*/  SYNCS.PHASECHK.TRANS64.TRYWAIT P0, [R3+URZ], R2 ;  /* 0x00000002030075a7 */ /* 0x000e24000800017f */
[----:B0-----:R-:W-:Y:S05]  /*23600*/  @!P0 BRA `(.L_x_576) ;  /* 0x0000000800708947 */ /* 0x001fea0003800000 */
.L_x_597:
[----:B------:R-:W-:-:S05]  /*23610*/  VIADD R7, R7, 0x1 ;  /* 0x0000000107077836 */ /* 0x000fca0000000000 */
[----:B------:R-:W-:-:S04]  /*23620*/  ISETP.NE.AND P0, PT, R7, 0xe, PT ;  /* 0x0000000e0700780c */ /* 0x000fc80003f05270 */
[----:B0-----:R-:W-:Y:S02]  /*23630*/  SEL R3, RZ, 0x1, P0 ;  /* 0x00000001ff037807 */ /* 0x001fe40000000000 */
[----:B------:R-:W-:Y:S02]  /*23640*/  SEL R7, R7, RZ, P0 ;  /* 0x000000ff07077207 */ /* 0x000fe40000000000 */
[----:B------:R-:W-:-:S03]  /*23650*/  LOP3.LUT R6, R6, R3, RZ, 0x3c, !PT ;  /* 0x0000000306067212 */ /* 0x000fc600078e3cff */
[----:B------:R-:W-:Y:S01]  /*23660*/  IMAD R3, R7, 0x8, R0 ;  /* 0x0000000807037824 */ /* 0x000fe200078e0200 */
[----:B------:R-:W-:-:S04]  /*23670*/  SHF.L.U32 R2, R6, 0x1f, RZ ;  /* 0x0000001f06027819 */ /* 0x000fc800000006ff */
[----:B------:R-:W0:Y:S02]  /*23680*/  SYNCS.PHASECHK.TRANS64.TRYWAIT P0, [R3+URZ], R2 ;  /* 0x00000002030075a7 */ /* 0x000e24000800017f */
[----:B0-----:R-:W-:Y:S05]  /*23690*/  @!P0 BRA `(.L_x_577) ;  /* 0x0000000800608947 */ /* 0x001fea0003800000 */
.L_x_598:
[----:B0-----:R-:W-:-:S05]  /*236a0*/  VIADD R2, R7, 0x1 ;  /* 0x0000000107027836 */ /* 0x001fca0000000000 */
[----:B------:R-:W-:-:S04]  /*236b0*/  ISETP.NE.AND P0, PT, R2, 0xe, PT ;  /* 0x0000000e0200780c */ /* 0x000fc80003f05270 */
[----:B------:R-:W-:Y:S02]  /*236c0*/  SEL R3, RZ, 0x1, P0 ;  /* 0x00000001ff037807 */ /* 0x000fe40000000000 */
[----:B------:R-:W-:Y:S02]  /*236d0*/  SEL R5, R2, RZ, P0 ;  /* 0x000000ff02057207 */ /* 0x000fe40000000000 */
[----:B------:R-:W-:-:S03]  /*236e0*/  LOP3.LUT R6, R6, R3, RZ, 0x3c, !PT ;  /* 0x0000000306067212 */ /* 0x000fc600078e3cff */
[----:B------:R-:W-:Y:S01]  /*236f0*/  IMAD R3, R5, 0x8, R0 ;  /* 0x0000000805037824 */ /* 0x000fe200078e0200 */
[----:B------:R-:W-:-:S04]  /*23700*/  SHF.L.U32 R2, R6, 0x1f, RZ ;  /* 0x0000001f06027819 */ /* 0x000fc800000006ff */
[----:B------:R-:W0:Y:S02]  /*23710*/  SYNCS.PHASECHK.TRANS64.TRYWAIT P0, [R3+URZ], R2 ;  /* 0x00000002030075a7 */ /* 0x000e24000800017f */
[----:B0-----:R-:W-:Y:S05]  /*23720*/  @!P0 BRA `(.L_x_578) ;  /* 0x0000000800508947 */ /* 0x001fea0003800000 */
.L_x_599:
        /* <DEDUP_REMOVED lines=9> */
.L_x_600:
        /* <DEDUP_REMOVED lines=9> */
.L_x_601:
        /* <DEDUP_REMOVED lines=9> */
.L_x_602:
        /* <DEDUP_REMOVED lines=9> */
.L_x_603:
        /* <DEDUP_REMOVED lines=9> */
.L_x_604:
        /* <DEDUP_REMOVED lines=9> */
.L_x_605:
        /* <DEDUP_REMOVED lines=9> */
.L_x_606:
        /* <DEDUP_REMOVED lines=9> */
.L_x_607:
        /* <DEDUP_REMOVED lines=9> */
.L_x_608:
        /* <DEDUP_REMOVED lines=9> */
.L_x_609:
[----:B0-----:R-:W-:-:S05]  /*23cd0*/  VIADD R2, R5, 0x1 ;  /* 0x0000000105027836 */ /* 0x001fca0000000000 */
[----:B------:R-:W-:-:S04]  /*23ce0*/  ISETP.NE.AND P0, PT, R2, 0xe, PT ;  /* 0x0000000e0200780c */ /* 0x000fc80003f05270 */
[----:B------:R-:W-:Y:S02]  /*23cf0*/  SEL R4, RZ, 0x1, P0 ;  /* 0x00000001ff047807 */ /* 0x000fe40000000000 */
[----:B------:R-:W-:Y:S02]  /*23d00*/  SEL R3, R2, RZ, P0 ;  /* 0x000000ff02037207 */ /* 0x000fe40000000000 */
[----:B------:R-:W-:-:S03]  /*23d10*/  LOP3.LUT R4, R7, R4, RZ, 0x3c, !PT ;  /* 0x0000000407047212 */ /* 0x000fc600078e3cff */
[----:B------:R-:W-:Y:S01]  /*23d20*/  IMAD R3, R3, 0x8, R0 ;  /* 0x0000000803037824 */ /* 0x000fe200078e0200 */
[----:B------:R-:W-:-:S07]  /*23d30*/  SHF.L.U32 R0, R4, 0x1f, RZ ;  /* 0x0000001f04007819 */ /* 0x000fce00000006ff */
.L_x_589:
[----:B0-----:R0:W1:Y:S02]  /*23d40*/  SYNCS.PHASECHK.TRANS64.TRYWAIT P0, [R3+URZ], R0 ;  /* 0x00000000030075a7 */ /* 0x001064000800017f */
[----:B-1----:R-:W-:Y:S05]  /*23d50*/  @!P0 NANOSLEEP.SYNCS 0x989680 ;  /* 0x009896800000895d */ /* 0x002fea0003900000 */
[----:B------:R-:W1:Y:S02]  /*23d60*/  @!P0 SYNCS.PHASECHK.TRANS64 P0, [R3+URZ], R0 ;  /* 0x00000000030085a7 */ /* 0x000e64000800007f */
[----:B-1----:R-:W-:Y:S05]  /*23d70*/  @!P0 BRA `(.L_x_589) ;  /* 0xfffffffc00f08947 */ /* 0x002fea000383ffff */
.L_x_574:
[----:B------:R-:W-:Y:S05]  /*23d80*/  BSYNC B0 ;  /* 0x0000000000007941 */ /* 0x000fea0003800000 */
.L_x_573:
[----:B------:R-:W-:Y:S05]  /*23d90*/  EXIT ;  /* 0x000000000000794d */ /* 0x000fea0003800000 */
.L_x_22:
[----:B--2---:R-:W-:-:S04]  /*23da0*/  IMAD.U32 R3, RZ, RZ, UR7 ;  /* 0x00000007ff037e24 */ /* 0x004fc8000f8e00ff */
[----:B------:R2:W4:Y:S03]  /*23db0*/  SYNCS.PHASECHK.TRANS64.TRYWAIT P0, [R3+URZ], R0 ;  /* 0x00000000030075a7 */ /* 0x000526000800017f */
[----:B----4-:R-:W-:Y:S05]  /*23dc0*/  @!P0 NANOSLEEP.SYNCS 0x989680 ;  /* 0x009896800000895d */ /* 0x010fea0003900000 */
[----:B------:R-:W4:Y:S02]  /*23dd0*/  @!P0 SYNCS.PHASECHK.TRANS64 P0, [R3+URZ], R0 ;  /* 0x00000000030085a7 */ /* 0x000f24000800007f */
[----:B----4-:R-:W-:Y:S05]  /*23de0*/  @!P0 BRA `(.L_x_22) ;  /* 0xfffffffc00ec8947 */ /* 0x010fea000383ffff */
[----:B------:R-:W-:Y:S05]  /*23df0*/  BRA `(.L_x_21) ;  /* 0xfffffdf000607947 */ /* 0x000fea000383ffff */
.L_x_28:
[----:B-----5:R4:W-:Y:S02]  /*23e00*/  STL [R1+0x478], R0 ;  /* 0x0004780001007387 */ /* 0x0209e40000100800 */
[----:B----4-:R-:W-:-:S04]  /*23e10*/  IMAD.U32 R0, RZ, RZ, UR15 ;  /* 0x0000000fff007e24 */ /* 0x010fc8000f8e00ff */
[----:B------:R4:W0:Y:S03]  /*23e20*/  SYNCS.PHASECHK.TRANS64.TRYWAIT P0, [R0+URZ], R3 ;  /* 0x00000003000075a7 */ /* 0x000826000800017f */
[----:B0-----:R-:W-:Y:S05]  /*23e30*/  @!P0 NANOSLEEP.SYNCS 0x989680 ;  /* 0x009896800000895d */ /* 0x001fea0003900000 */
[----:B------:R4:W0:Y:S02]  /*23e40*/  @!P0 SYNCS.PHASECHK.TRANS64 P0, [R0+URZ], R3 ;  /* 0x00000003000085a7 */ /* 0x000824000800007f */
[----:B----4-:R4:W5:Y:S02]  /*23e50*/  LDL.LU R0, [R1+0x478] ;  /* 0x0004780001007983 */ /* 0x0109640000300800 */
[----:B0---4-:R-:W-:Y:S05]  /*23e60*/  @!P0 BRA `(.L_x_28) ;  /* 0xfffffffc00e48947 */ /* 0x011fea000383ffff */
[----:B------:R-:W-:Y:S05]  /*23e70*/  BRA `(.L_x_27) ;  /* 0xfffffe2800407947 */ /* 0x000fea000383ffff */
.L_x_561:
[----:B------:R-:W-:Y:S01]  /*23e80*/  BSSY B1, `(.L_x_590) ;  /* 0x0000006000017945 */ /* 0x000fe20003800000 */
[----:B------:R-:W-:-:S07]  /*23e90*/  IMAD.MOV.U32 R2, RZ, RZ, -0x1 ;  /* 0xffffffffff027424 */ /* 0x000fce00078e00ff */
[----:B------:R-:W-:Y:S05]  /*23ea0*/  WARPSYNC.COLLECTIVE R2, `(.L_x_591) ;  /* 0x00000000020c7348 */ /* 0x000fea0003c00000 */
[----:B------:R-:W-:Y:S02]  /*23eb0*/  ELECT P0, UR62, PT ;  /* 0x00000000003e782f */ /* 0x000fe40003800000 */
[----:B------:R-:W-:Y:S01]  /*23ec0*/  MOV R2, UR62 ;  /* 0x0000003e00027c02 */ /* 0x000fe20008000f00 */
[----:B------:R-:W-:Y:S10]  /*23ed0*/  ENDCOLLECTIVE ;  /* 0x000000000000791b */ /* 0x000ff40003800000 */
.L_x_591:
[----:B------:R-:W-:Y:S05]  /*23ee0*/  BSYNC B1 ;  /* 0x0000000000017941 */ /* 0x000fea0003800000 */
.L_x_590:
[----:B------:R-:W-:Y:S05]  /*23ef0*/  BRA `(.L_x_592) ;  /* 0xffffffe800a47947 */ /* 0x000fea000383ffff */
.L_x_564:
[----:B0-----:R0:W1:Y:S02]  /*23f00*/  SYNCS.PHASECHK.TRANS64.TRYWAIT P0, [R12+URZ+0x70], R11 ;  /* 0x0000700b0c0075a7 */ /* 0x001064000800017f */
[----:B-1----:R-:W-:Y:S05]  /*23f10*/  @!P0 NANOSLEEP.SYNCS 0x989680 ;  /* 0x009896800000895d */ /* 0x002fea0003900000 */
[----:B------:R-:W1:Y:S02]  /*23f20*/  @!P0 SYNCS.PHASECHK.TRANS64 P0, [R12+URZ+0x70], R11 ;  /* 0x0000700b0c0085a7 */ /* 0x000e64000800007f */
[----:B-1----:R-:W-:Y:S05]  /*23f30*/  @!P0 BRA `(.L_x_564) ;  /* 0xfffffffc00f08947 */ /* 0x002fea000383ffff */
[----:B------:R-:W-:Y:S05]  /*23f40*/  BRA `(.L_x_593) ;  /* 0xffffffe800e07947 */ /* 0x000fea000383ffff */
.L_x_572:
[----:B------:R-:W-:Y:S01]  /*23f50*/  BSSY B0, `(.L_x_594) ;  /* 0x0000006000007945 */ /* 0x000fe20003800000 */
[----:B------:R-:W-:-:S07]  /*23f60*/  IMAD.MOV.U32 R2, RZ, RZ, -0x1 ;  /* 0xffffffffff027424 */ /* 0x000fce00078e00ff */
[----:B------:R-:W-:Y:S05]  /*23f70*/  WARPSYNC.COLLECTIVE R2, `(.L_x_595) ;  /* 0x00000000020c7348 */ /* 0x000fea0003c00000 */
[----:B------:R-:W-:Y:S02]  /*23f80*/  ELECT P0, UR62, PT ;  /* 0x00000000003e782f */ /* 0x000fe40003800000 */
[----:B------:R-:W-:Y:S01]  /*23f90*/  MOV R2, UR62 ;  /* 0x0000003e00027c02 */ /* 0x000fe20008000f00 */
[----:B------:R-:W-:Y:S10]  /*23fa0*/  ENDCOLLECTIVE ;  /* 0x000000000000791b */ /* 0x000ff40003800000 */
.L_x_595:
[----:B------:R-:W-:Y:S05]  /*23fb0*/  BSYNC B0 ;  /* 0x0000000000007941 */ /* 0x000fea0003800000 */
.L_x_594:
[----:B------:R-:W-:Y:S05]  /*23fc0*/  BRA `(.L_x_596) ;  /* 0xfffffff400547947 */ /* 0x000fea000383ffff */
.L_x_576:
[----:B0-----:R0:W1:Y:S02]  /*23fd0*/  SYNCS.PHASECHK.TRANS64.TRYWAIT P0, [R3+URZ], R2 ;  /* 0x00000002030075a7 */ /* 0x001064000800017f */
[----:B-1----:R-:W-:Y:S05]  /*23fe0*/  @!P0 NANOSLEEP.SYNCS 0x989680 ;  /* 0x009896800000895d */ /* 0x002fea0003900000 */
[----:B------:R-:W1:Y:S02]  /*23ff0*/  @!P0 SYNCS.PHASECHK.TRANS64 P0, [R3+URZ], R2 ;  /* 0x00000002030085a7 */ /* 0x000e64000800007f */
[----:B-1----:R-:W-:Y:S05]  /*24000*/  @!P0 BRA `(.L_x_576) ;  /* 0xfffffffc00f08947 */ /* 0x002fea000383ffff */
[----:B------:R-:W-:Y:S05]  /*24010*/  BRA `(.L_x_597) ;  /* 0xfffffff4007c7947 */ /* 0x000fea000383ffff */
.L_x_577:
[----:B0-----:R0:W1:Y:S02]  /*24020*/  SYNCS.PHASECHK.TRANS64.TRYWAIT P0, [R3+URZ], R2 ;  /* 0x00000002030075a7 */ /* 0x001064000800017f */
[----:B-1----:R-:W-:Y:S05]  /*24030*/  @!P0 NANOSLEEP.SYNCS 0x989680 ;  /* 0x009896800000895d */ /* 0x002fea0003900000 */
[----:B------:R-:W1:Y:S02]  /*24040*/  @!P0 SYNCS.PHASECHK.TRANS64 P0, [R3+URZ], R2 ;  /* 0x00000002030085a7 */ /* 0x000e64000800007f */
[----:B-1----:R-:W-:Y:S05]  /*24050*/  @!P0 BRA `(.L_x_577) ;  /* 0xfffffffc00f08947 */ /* 0x002fea000383ffff */
[----:B------:R-:W-:Y:S05]  /*24060*/  BRA `(.L_x_598) ;  /* 0xfffffff4008c7947 */ /* 0x000fea000383ffff */
.L_x_578:
[----:B0-----:R0:W1:Y:S02]  /*24070*/  SYNCS.PHASECHK.TRANS64.TRYWAIT P0, [R3+URZ], R2 ;  /* 0x00000002030075a7 */ /* 0x001064000800017f */
[----:B-1----:R-:W-:Y:S05]  /*24080*/  @!P0 NANOSLEEP.SYNCS 0x989680 ;  /* 0x009896800000895d */ /* 0x002fea0003900000 */
[----:B------:R-:W1:Y:S02]  /*24090*/  @!P0 SYNCS.PHASECHK.TRANS64 P0, [R3+URZ], R2 ;  /* 0x00000002030085a7 */ /* 0x000e64000800007f */
[----:B-1----:R-:W-:Y:S05]  /*240a0*/  @!P0 BRA `(.L_x_578) ;  /* 0xfffffffc00f08947 */ /* 0x002fea000383ffff */
[----:B------:R-:W-:Y:S05]  /*240b0*/  BRA `(.L_x_599) ;  /* 0xfffffff4009c7947 */ /* 0x000fea000383ffff */
.L_x_579:
[----:B0-----:R0:W1:Y:S02]  /*240c0*/  SYNCS.PHASECHK.TRANS64.TRYWAIT P0, [R3+URZ], R2 ;  /* 0x00000002030075a7 */ /* 0x001064000800017f */
[----:B-1----:R-:W-:Y:S05]  /*240d0*/  @!P0 NANOSLEEP.SYNCS 0x989680 ;  /* 0x009896800000895d */ /* 0x002fea0003900000 */
[----:B------:R-:W1:Y:S02]  /*240e0*/  @!P0 SYNCS.PHASECHK.TRANS64 P0, [R3+URZ], R2 ;  /* 0x00000002030085a7 */ /* 0x000e64000800007f */
[----:B-1----:R-:W-:Y:S05]  /*240f0*/  @!P0 BRA `(.L_x_579) ;  /* 0xfffffffc00f08947 */ /* 0x002fea000383ffff */
[----:B------:R-:W-:Y:S05]  /*24100*/  BRA `(.L_x_600) ;  /* 0xfffffff400ac7947 */ /* 0x000fea000383ffff */
.L_x_580:
[----:B0-----:R0:W1:Y:S02]  /*24110*/  SYNCS.PHASECHK.TRANS64.TRYWAIT P0, [R3+URZ], R2 ;  /* 0x00000002030075a7 */ /* 0x001064000800017f */
[----:B-1----:R-:W-:Y:S05]  /*24120*/  @!P0 NANOSLEEP.SYNCS 0x989680 ;  /* 0x009896800000895d */ /* 0x002fea0003900000 */
[----:B------:R-:W1:Y:S02]  /*24130*/  @!P0 SYNCS.PHASECHK.TRANS64 P0, [R3+URZ], R2 ;  /* 0x00000002030085a7 */ /* 0x000e64000800007f */
[----:B-1----:R-:W-:Y:S05]  /*24140*/  @!P0 BRA `(.L_x_580) ;  /* 0xfffffffc00f08947 */ /* 0x002fea000383ffff */
[----:B------:R-:W-:Y:S05]  /*24150*/  BRA `(.L_x_601) ;  /* 0xfffffff400bc7947 */ /* 0x000fea000383ffff */
.L_x_581:
[----:B0-----:R0:W1:Y:S02]  /*24160*/  SYNCS.PHASECHK.TRANS64.TRYWAIT P0, [R3+URZ], R2 ;  /* 0x00000002030075a7 */ /* 0x001064000800017f */
[----:B-1----:R-:W-:Y:S05]  /*24170*/  @!P0 NANOSLEEP.SYNCS 0x989680 ;  /* 0x009896800000895d */ /* 0x002fea0003900000 */
[----:B------:R-:W1:Y:S02]  /*24180*/  @!P0 SYNCS.PHASECHK.TRANS64 P0, [R3+URZ], R2 ;  /* 0x00000002030085a7 */ /* 0x000e64000800007f */
[----:B-1----:R-:W-:Y:S05]  /*24190*/  @!P0 BRA `(.L_x_581) ;  /* 0xfffffffc00f08947 */ /* 0x002fea000383ffff */
[----:B------:R-:W-:Y:S05]  /*241a0*/  BRA `(.L_x_602) ;  /* 0xfffffff400cc7947 */ /* 0x000fea000383ffff */
.L_x_582:
[----:B0-----:R0:W1:Y:S02]  /*241b0*/  SYNCS.PHASECHK.TRANS64.TRYWAIT P0, [R3+URZ], R2 ;  /* 0x00000002030075a7 */ /* 0x001064000800017f */
[----:B-1----:R-:W-:Y:S05]  /*241c0*/  @!P0 NANOSLEEP.SYNCS 0x989680 ;  /* 0x009896800000895d */ /* 0x002fea0003900000 */
[----:B------:R-:W1:Y:S02]  /*241d0*/  @!P0 SYNCS.PHASECHK.TRANS64 P0, [R3+URZ], R2 ;  /* 0x00000002030085a7 */ /* 0x000e64000800007f */
[----:B-1----:R-:W-:Y:S05]  /*241e0*/  @!P0 BRA `(.L_x_582) ;  /* 0xfffffffc00f08947 */ /* 0x002fea000383ffff */
[----:B------:R-:W-:Y:S05]  /*241f0*/  BRA `(.L_x_603) ;  /* 0xfffffff400dc7947 */ /* 0x000fea000383ffff */
.L_x_583:
[----:B0-----:R0:W1:Y:S02]  /*24200*/  SYNCS.PHASECHK.TRANS64.TRYWAIT P0, [R3+URZ], R2 ;  /* 0x00000002030075a7 */ /* 0x001064000800017f */
[----:B-1----:R-:W-:Y:S05]  /*24210*/  @!P0 NANOSLEEP.SYNCS 0x989680 ;  /* 0x009896800000895d */ /* 0x002fea0003900000 */
[----:B------:R-:W1:Y:S02]  /*24220*/  @!P0 SYNCS.PHASECHK.TRANS64 P0, [R3+URZ], R2 ;  /* 0x00000002030085a7 */ /* 0x000e64000800007f */
[----:B-1----:R-:W-:Y:S05]  /*24230*/  @!P0 BRA `(.L_x_583) ;  /* 0xfffffffc00f08947 */ /* 0x002fea000383ffff */
[----:B------:R-:W-:Y:S05]  /*24240*/  BRA `(.L_x_604) ;  /* 0xfffffff400ec7947 */ /* 0x000fea000383ffff */
.L_x_584:
[----:B0-----:R0:W1:Y:S02]  /*24250*/  SYNCS.PHASECHK.TRANS64.TRYWAIT P0, [R3+URZ], R2 ;  /* 0x00000002030075a7 */ /* 0x001064000800017f */
[----:B-1----:R-:W-:Y:S05]  /*24260*/  @!P0 NANOSLEEP.SYNCS 0x989680 ;  /* 0x009896800000895d */ /* 0x002fea0003900000 */
[----:B------:R-:W1:Y:S02]  /*24270*/  @!P0 SYNCS.PHASECHK.TRANS64 P0, [R3+URZ], R2 ;  /* 0x00000002030085a7 */ /* 0x000e64000800007f */
[----:B-1----:R-:W-:Y:S05]  /*24280*/  @!P0 BRA `(.L_x_584) ;  /* 0xfffffffc00f08947 */ /* 0x002fea000383ffff */
[----:B------:R-:W-:Y:S05]  /*24290*/  BRA `(.L_x_605) ;  /* 0xfffffff400fc7947 */ /* 0x000fea000383ffff */
.L_x_585:
[----:B0-----:R0:W1:Y:S02]  /*242a0*/  SYNCS.PHASECHK.TRANS64.TRYWAIT P0, [R3+URZ], R2 ;  /* 0x00000002030075a7 */ /* 0x001064000800017f */
[----:B-1----:R-:W-:Y:S05]  /*242b0*/  @!P0 NANOSLEEP.SYNCS 0x989680 ;  /* 0x009896800000895d */ /* 0x002fea0003900000 */
[----:B------:R-:W1:Y:S02]  /*242c0*/  @!P0 SYNCS.PHASECHK.TRANS64 P0, [R3+URZ], R2 ;  /* 0x00000002030085a7 */ /* 0x000e64000800007f */
[----:B-1----:R-:W-:Y:S05]  /*242d0*/  @!P0 BRA `(.L_x_585) ;  /* 0xfffffffc00f08947 */ /* 0x002fea000383ffff */
[----:B------:R-:W-:Y:S05]  /*242e0*/  BRA `(.L_x_606) ;  /* 0xfffffff8000c7947 */ /* 0x000fea000383ffff */
.L_x_586:
[----:B0-----:R0:W1:Y:S02]  /*242f0*/  SYNCS.PHASECHK.TRANS64.TRYWAIT P0, [R3+URZ], R2 ;  /* 0x00000002030075a7 */ /* 0x001064000800017f */
[----:B-1----:R-:W-:Y:S05]  /*24300*/  @!P0 NANOSLEEP.SYNCS 0x989680 ;  /* 0x009896800000895d */ /* 0x002fea0003900000 */
[----:B------:R-:W1:Y:S02]  /*24310*/  @!P0 SYNCS.PHASECHK.TRANS64 P0, [R3+URZ], R2 ;  /* 0x00000002030085a7 */ /* 0x000e64000800007f */
[----:B-1----:R-:W-:Y:S05]  /*24320*/  @!P0 BRA `(.L_x_586) ;  /* 0xfffffffc00f08947 */ /* 0x002fea000383ffff */
[----:B------:R-:W-:Y:S05]  /*24330*/  BRA `(.L_x_607) ;  /* 0xfffffff8001c7947 */ /* 0x000fea000383ffff */
.L_x_587:
[----:B0-----:R0:W1:Y:S02]  /*24340*/  SYNCS.PHASECHK.TRANS64.TRYWAIT P0, [R3+URZ], R2 ;  /* 0x00000002030075a7 */ /* 0x001064000800017f */
[----:B-1----:R-:W-:Y:S05]  /*24350*/  @!P0 NANOSLEEP.SYNCS 0x989680 ;  /* 0x009896800000895d */ /* 0x002fea0003900000 */
[----:B------:R-:W1:Y:S02]  /*24360*/  @!P0 SYNCS.PHASECHK.TRANS64 P0, [R3+URZ], R2 ;  /* 0x00000002030085a7 */ /* 0x000e64000800007f */
[----:B-1----:R-:W-:Y:S05]  /*24370*/  @!P0 BRA `(.L_x_587) ;  /* 0xfffffffc00f08947 */ /* 0x002fea000383ffff */
[----:B------:R-:W-:Y:S05]  /*24380*/  BRA `(.L_x_608) ;  /* 0xfffffff8002c7947 */ /* 0x000fea000383ffff */
.L_x_588:
[----:B0-----:R0:W1:Y:S02]  /*24390*/  SYNCS.PHASECHK.TRANS64.TRYWAIT P0, [R3+URZ], R2 ;  /* 0x00000002030075a7 */ /* 0x001064000800017f */
[----:B-1----:R-:W-:Y:S05]  /*243a0*/  @!P0 NANOSLEEP.SYNCS 0x989680 ;  /* 0x009896800000895d */ /* 0x002fea0003900000 */
[----:B------:R-:W1:Y:S02]  /*243b0*/  @!P0 SYNCS.PHASECHK.TRANS64 P0, [R3+URZ], R2 ;  /* 0x00000002030085a7 */ /* 0x000e64000800007f */
[----:B-1----:R-:W-:Y:S05]  /*243c0*/  @!P0 BRA `(.L_x_588) ;  /* 0xfffffffc00f08947 */ /* 0x002fea000383ffff */
[----:B------:R-:W-:Y:S05]  /*243d0*/  BRA `(.L_x_609) ;  /* 0xfffffff8003c7947 */ /* 0x000fea000383ffff */
.L_x_610:
[----:B------:R-:W-:-:S00]  /*243e0*/  BRA `(.L_x_610) ;  /* 0xfffffffc00fc7947 */ /* 0x000fc0000383ffff */
[----:B------:R-:W-:-:S00]  /*243f0*/  NOP ;  /* 0x0000000000007918 */ /* 0x000fc00000000000 */
        /* <DEDUP_REMOVED lines=8> */
.L_x_611:


//--------------------- .nv.shared._ZN7cutlass13device_kernelINS_4gemm6kernel13GemmUniversalIN4cute5tupleIJiiiiEEENS1_10collective13CollectiveMmaINS1_37MainloopSm90TmaGmmaWarpSpecializedFP8ILi14ENS5_IJNS4_1CILi2EEESB_NSA_ILi1EEEEEENS1_35KernelTmaWarpSpecializedCooperativeEEENS5_IJNSA_ILi256EEESG_NSA_ILi32EEEEEENS_12float_e5m2_tENS5_IJlSC_lEEESJ_SK_NS4_8TiledMMAINS4_8MMA_AtomIJNS4_4SM904GMMA31MMA_64x256x32_F32E5M2E5M2_SS_TNILNSO_7ScaleInE1ELSQ_1EEEEEENS4_6LayoutINS5_IJSB_SC_SC_EEENS5_IJSC_NSA_ILi0EEESV_EEEEENS5_IJNS4_10UnderscoreESY_SY_EEEEENS4_23SM90_TMA_LOAD_MULTICASTENS4_14ComposedLayoutINS4_7SwizzleILi1ELi4ELi3EEENS4_18smem_ptr_flag_bitsILi8EEENST_INS5_IJNSA_ILi8EEESH_EEENS5_IJSH_SC_EEEEEEEvNS4_8identityES11_S1B_vS1C_EENS_8epilogue10collective6detail29Sm90TmaWarpSpecializedAdapterINS1F_15DefaultEpilogueISJ_SK_SK_NS1E_6thread17LinearCombinationISJ_Li1EffLNS1J_9ScaleType4KindE0ELNS_15FloatRoundStyleE2ESJ_EENS1_15EpilogueDefaultEEEEEvvEEEEvNT_6ParamsE --------------------------
	.section	.nv.shared._ZN7cutlass13device_kernelINS_4gemm6kernel13GemmUniversalIN4cute5tupleIJiiiiEEENS1_10collective13CollectiveMmaINS1_37MainloopSm90TmaGmmaWarpSpecializedFP8ILi14ENS5_IJNS4_1CILi2EEESB_NSA_ILi1EEEEEENS1_35KernelTmaWarpSpecializedCooperativeEEENS5_IJNSA_ILi256EEESG_NSA_ILi32EEEEEENS_12float_e5m2_tENS5_IJlSC_lEEESJ_SK_NS4_8TiledMMAINS4_8MMA_AtomIJNS4_4SM904GMMA31MMA_64x256x32_F32E5M2E5M2_SS_TNILNSO_7ScaleInE1ELSQ_1EEEEEENS4_6LayoutINS5_IJSB_SC_SC_EEENS5_IJSC_NSA_ILi0EEESV_EEEEENS5_IJNS4_10UnderscoreESY_SY_EEEEENS4_23SM90_TMA_LOAD_MULTICASTENS4_14ComposedLayoutINS4_7SwizzleILi1ELi4ELi3EEENS4_18smem_ptr_flag_bitsILi8EEENST_INS5_IJNSA_ILi8EEESH_EEENS5_IJSH_SC_EEEEEEEvNS4_8identityES11_S1B_vS1C_EENS_8epilogue10collective6detail29Sm90TmaWarpSpecializedAdapterINS1F_15DefaultEpilogueISJ_SK_SK_NS1E_6thread17LinearCombinationISJ_Li1EffLNS1J_9ScaleType4KindE0ELNS_15FloatRoundStyleE2ESJ_EENS1_15EpilogueDefaultEEEEEvvEEEEvNT_6ParamsE,"aw",@nobits
	.sectionflags	@""
	.align	16
	.zero		1024


//--------------------- .nv.shared.reserved.0     --------------------------
	.section	.nv.shared.reserved.0,"aw",@nobits
	.weak		__nv_reservedSMEM_offset_0_alias
	.size		__nv_reservedSMEM_offset_0_alias, 0, 0
	.other		__nv_reservedSMEM_offset_0_alias,@"STO_CUDA_RESERVED_SHARED STV_DEFAULT"
__nv_reservedSMEM_offset_0_alias:
	.zero		0


//--------------------- .nv.global                --------------------------
	.section	.nv.global,"aw",@nobits
.nv.global:
	.type		_ZN39_INTERNAL_3da423fc_4_k_cu_14c66f56_52624cute1_E,@object
	.size		_ZN39_INTERNAL_3da423fc_4_k_cu_14c66f56_52624cute1_E,(_ZN39_INTERNAL_3da423fc_4_k_cu_14c66f56_52624cuda3std3__45__cpo6cbeginE - _ZN39_INTERNAL_3da423fc_4_k_cu_14c66f56_52624cute1_E)
_ZN39_INTERNAL_3da423fc_4_k_cu_14c66f56_52624cute1_E:
	.zero		1
	.type		_ZN39_INTERNAL_3da423fc_4_k_cu_14c66f56_52624cuda3std3__45__cpo6cbeginE,@object
	.size		_ZN39_INTERNAL_3da423fc_4_k_cu_14c66f56_52624cuda3std3__45__cpo6cbeginE,(_ZN39_INTERNAL_3da423fc_4_k_cu_14c66f56_52624cuda3std3__48in_placeE - _ZN39_INTERNAL_3da423fc_4_k_cu_14c66f56_52624cuda3std3__45__cpo6cbeginE)
_ZN39_INTERNAL_3da423fc_4_k_cu_14c66f56_52624cuda3std3__45__cpo6cbeginE:
	.zero		1
	.type		_ZN39_INTERNAL_3da423fc_4_k_cu_14c66f56_52624cuda3std3__48in_placeE,@object
	.size		_ZN39_INTERNAL_3da423fc_4_k_cu_14c66f56_52624cuda3std3__48in_placeE,(_ZN39_INTERNAL_3da423fc_4_k_cu_14c66f56_52624cuda3std6ranges3__45__cpo9iter_moveE - _ZN39_INTERNAL_3da423fc_4_k_cu_14c66f56_52624cuda3std3__48in_placeE)
_ZN39_INTERNAL_3da423fc_4_k_cu_14c66f56_52624cuda3std3__48in_placeE:
	.zero		1
	.type		_ZN39_INTERNAL_3da423fc_4_k_cu_14c66f56_52624cuda3std6ranges3__45__cpo9iter_moveE,@object
	.size		_ZN39_INTERNAL_3da423fc_4_k_cu_14c66f56_52624cuda3std6ranges3__45__cpo9iter_moveE,(_ZN39_INTERNAL_3da423fc_4_k_cu_14c66f56_52624cuda3std3__45__cpo5beginE - _ZN39_INTERNAL_3da423fc_4_k_cu_14c66f56_52624cuda3std6ranges3__45__cpo9iter_moveE)
_ZN39_INTERNAL_3da423fc_4_k_cu_14c66f56_52624cuda3std6ranges3__45__cpo9iter_moveE:
	.zero		1
	.type		_ZN39_INTERNAL_3da423fc_4_k_cu_14c66f56_52624cuda3std3__45__cpo5beginE,@object
	.size		_ZN39_INTERNAL_3da423fc_4_k_cu_14c66f56_52624cuda3std3__45__cpo5beginE,(_ZN39_INTERNAL_3da423fc_4_k_cu_14c66f56_52624cuda3std3__441_GLOBAL__N__3da423fc_4_k_cu_14c66f56_52626ignoreE - _ZN39_INTERNAL_3da423fc_4_k_cu_14c66f56_52624cuda3std3__45__cpo5beginE)
_ZN39_INTERNAL_3da423fc_4_k_cu_14c66f56_52624cuda3std3__45__cpo5beginE:
	.zero		1
	.type		_ZN39_INTERNAL_3da423fc_4_k_cu_14c66f56_52624cuda3std3__441_GLOBAL__N__3da423fc_4_k_cu_14c66f56_52626ignoreE,@object
	.size		_ZN39_INTERNAL_3da423fc_4_k_cu_14c66f56_52624cuda3std3__441_GLOBAL__N__3da423fc_4_k_cu_14c66f56_52626ignoreE,(_ZN39_INTERNAL_3da423fc_4_k_cu_14c66f56_52624cute7productE - _ZN39_INTERNAL_3da423fc_4_k_cu_14c66f56_52624cuda3std3__441_GLOBAL__N__3da423fc_4_k_cu_14c66f56_52626ignoreE)
_ZN39_INTERNAL_3da423fc_4_k_cu_14c66f56_52624cuda3std3__441_GLOBAL__N__3da423fc_4_k_cu_14c66f56_52626ignoreE:
	.zero		1
	.type		_ZN39_INTERNAL_3da423fc_4_k_cu_14c66f56_52624cute7productE,@object
	.size		_ZN39_INTERNAL_3da423fc_4_k_cu_14c66f56_52624cute7productE,(_ZN39_INTERNAL_3da423fc_4_k_cu_14c66f56_52624cuda3std3__45__cpo3endE - _ZN39_INTERNAL_3da423fc_4_k_cu_14c66f56_52624cute7productE)
_ZN39_INTERNAL_3da423fc_4_k_cu_14c66f56_52624cute7productE:
	.zero		1
	.type		_ZN39_INTERNAL_3da423fc_4_k_cu_14c66f56_52624cuda3std3__45__cpo3endE,@object
	.size		_ZN39_INTERNAL_3da423fc_4_k_cu_14c66f56_52624cuda3std3__45__cpo3endE,(_ZN39_INTERNAL_3da423fc_4_k_cu_14c66f56_52624cuda3std3__419piecewise_constructE - _ZN39_INTERNAL_3da423fc_4_k_cu_14c66f56_52624cuda3std3__45__cpo3endE)
_ZN39_INTERNAL_3da423fc_4_k_cu_14c66f56_52624cuda3std3__45__cpo3endE:
	.zero		1
	.type		_ZN39_INTERNAL_3da423fc_4_k_cu_14c66f56_52624cuda3std3__419piecewise_constructE,@object
	.size		_ZN39_INTERNAL_3da423fc_4_k_cu_14c66f56_52624cuda3std3__419piecewise_constructE,(_ZN39_INTERNAL_3da423fc_4_k_cu_14c66f56_52624cuda3std3__45__cpo4cendE - _ZN39_INTERNAL_3da423fc_4_k_cu_14c66f56_52624cuda3std3__419piecewise_constructE)
_ZN39_INTERNAL_3da423fc_4_k_cu_14c66f56_52624cuda3std3__419piecewise_constructE:
	.zero		1
	.type		_ZN39_INTERNAL_3da423fc_4_k_cu_14c66f56_52624cuda3std3__45__cpo4cendE,@object
	.size		_ZN39_INTERNAL_3da423fc_4_k_cu_14c66f56_52624cuda3std3__45__cpo4cendE,(_ZN39_INTERNAL_3da423fc_4_k_cu_14c66f56_52624cuda3std6ranges3__45__cpo4swapE - _ZN39_INTERNAL_3da423fc_4_k_cu_14c66f56_52624cuda3std3__45__cpo4cendE)
_ZN39_INTERNAL_3da423fc_4_k_cu_14c66f56_52624cuda3std3__45__cpo4cendE:
	.zero		1
	.type		_ZN39_INTERNAL_3da423fc_4_k_cu_14c66f56_52624cuda3std6ranges3__45__cpo4swapE,@object
	.size		_ZN39_INTERNAL_3da423fc_4_k_cu_14c66f56_52624cuda3std6ranges3__45__cpo4swapE,(.L_7 - _ZN39_INTERNAL_3da423fc_4_k_cu_14c66f56_52624cuda3std6ranges3__45__cpo4swapE)
_ZN39_INTERNAL_3da423fc_4_k_cu_14c66f56_52624cuda3std6ranges3__45__cpo4swapE:
	.zero		1
.L_7:


//--------------------- .nv.constant0._ZN7cutlass13device_kernelINS_4gemm6kernel13GemmUniversalIN4cute5tupleIJiiiiEEENS1_10collective13CollectiveMmaINS1_37MainloopSm90TmaGmmaWarpSpecializedFP8ILi14ENS5_IJNS4_1CILi2EEESB_NSA_ILi1EEEEEENS1_35KernelTmaWarpSpecializedCooperativeEEENS5_IJNSA_ILi256EEESG_NSA_ILi32EEEEEENS_12float_e5m2_tENS5_IJlSC_lEEESJ_SK_NS4_8TiledMMAINS4_8MMA_AtomIJNS4_4SM904GMMA31MMA_64x256x32_F32E5M2E5M2_SS_TNILNSO_7ScaleInE1ELSQ_1EEEEEENS4_6LayoutINS5_IJSB_SC_SC_EEENS5_IJSC_NSA_ILi0EEESV_EEEEENS5_IJNS4_10UnderscoreESY_SY_EEEEENS4_23SM90_TMA_LOAD_MULTICASTENS4_14ComposedLayoutINS4_7SwizzleILi1ELi4ELi3EEENS4_18smem_ptr_flag_bitsILi8EEENST_INS5_IJNSA_ILi8EEESH_EEENS5_IJSH_SC_EEEEEEEvNS4_8identityES11_S1B_vS1C_EENS_8epilogue10collective6detail29Sm90TmaWarpSpecializedAdapterINS1F_15DefaultEpilogueISJ_SK_SK_NS1E_6thread17LinearCombinationISJ_Li1EffLNS1J_9ScaleType4KindE0ELNS_15FloatRoundStyleE2ESJ_EENS1_15EpilogueDefaultEEEEEvvEEEEvNT_6ParamsE --------------------------
	.section	.nv.constant0._ZN7cutlass13device_kernelINS_4gemm6kernel13GemmUniversalIN4cute5tupleIJiiiiEEENS1_10collective13CollectiveMmaINS1_37MainloopSm90TmaGmmaWarpSpecializedFP8ILi14ENS5_IJNS4_1CILi2EEESB_NSA_ILi1EEEEEENS1_35KernelTmaWarpSpecializedCooperativeEEENS5_IJNSA_ILi256EEESG_NSA_ILi32EEEEEENS_12float_e5m2_tENS5_IJlSC_lEEESJ_SK_NS4_8TiledMMAINS4_8MMA_AtomIJNS4_4SM904GMMA31MMA_64x256x32_F32E5M2E5M2_SS_TNILNSO_7ScaleInE1ELSQ_1EEEEEENS4_6LayoutINS5_IJSB_SC_SC_EEENS5_IJSC_NSA_ILi0EEESV_EEEEENS5_IJNS4_10UnderscoreESY_SY_EEEEENS4_23SM90_TMA_LOAD_MULTICASTENS4_14ComposedLayoutINS4_7SwizzleILi1ELi4ELi3EEENS4_18smem_ptr_flag_bitsILi8EEENST_INS5_IJNSA_ILi8EEESH_EEENS5_IJSH_SC_EEEEEEEvNS4_8identityES11_S1B_vS1C_EENS_8epilogue10collective6detail29Sm90TmaWarpSpecializedAdapterINS1F_15DefaultEpilogueISJ_SK_SK_NS1E_6thread17LinearCombinationISJ_Li1EffLNS1J_9ScaleType4KindE0ELNS_15FloatRoundStyleE2ESJ_EENS1_15EpilogueDefaultEEEEEvvEEEEvNT_6ParamsE,"a",@progbits
	.sectionflags	@""
	.align	4
.nv.constant0._ZN7cutlass13device_kernelINS_4gemm6kernel13GemmUniversalIN4cute5tupleIJiiiiEEENS1_10collective13CollectiveMmaINS1_37MainloopSm90TmaGmmaWarpSpecializedFP8ILi14ENS5_IJNS4_1CILi2EEESB_NSA_ILi1EEEEEENS1_35KernelTmaWarpSpecializedCooperativeEEENS5_IJNSA_ILi256EEESG_NSA_ILi32EEEEEENS_12float_e5m2_tENS5_IJlSC_lEEESJ_SK_NS4_8TiledMMAINS4_8MMA_AtomIJNS4_4SM904GMMA31MMA_64x256x32_F32E5M2E5M2_SS_TNILNSO_7ScaleInE1ELSQ_1EEEEEENS4_6LayoutINS5_IJSB_SC_SC_EEENS5_IJSC_NSA_ILi0EEESV_EEEEENS5_IJNS4_10UnderscoreESY_SY_EEEEENS4_23SM90_TMA_LOAD_MULTICASTENS4_14ComposedLayoutINS4_7SwizzleILi1ELi4ELi3EEENS4_18smem_ptr_flag_bitsILi8EEENST_INS5_IJNSA_ILi8EEESH_EEENS5_IJSH_SC_EEEEEEEvNS4_8identityES11_S1B_vS1C_EENS_8epilogue10collective6detail29Sm90TmaWarpSpecializedAdapterINS1F_15DefaultEpilogueISJ_SK_SK_NS1E_6thread17LinearCombinationISJ_Li1EffLNS1J_9ScaleType4KindE0ELNS_15FloatRoundStyleE2ESJ_EENS1_15EpilogueDefaultEEEEEvvEEEEvNT_6ParamsE:
	.zero		1664


//--------------------- SYMBOLS --------------------------

	.type		.nv.reservedSmem.offset0,@object
	.size		.nv.reservedSmem.offset0,0x4
